//
// Generated by NVIDIA NVVM Compiler
//
// Compiler Build ID: CL-36424714
// Cuda compilation tools, release 13.0, V13.0.88
// Based on NVVM 20.0.0
//

.version 9.0
.target sm_100
.address_size 64

	// .globl	_Z21wholeeuleractivation1Pyi

.visible .entry _Z21wholeeuleractivation1Pyi(
	.param .u64 .ptr .align 1 _Z21wholeeuleractivation1Pyi_param_0,
	.param .u32 _Z21wholeeuleractivation1Pyi_param_1
)
{
	.reg .pred 	%p<2>;
	.reg .b32 	%r<6>;
	.reg .b64 	%rd<7>;

	ld.param.u64 	%rd1, [_Z21wholeeuleractivation1Pyi_param_0];
	ld.param.u32 	%r2, [_Z21wholeeuleractivation1Pyi_param_1];
	mov.u32 	%r3, %ctaid.x;
	mov.u32 	%r4, %ntid.x;
	mov.u32 	%r5, %tid.x;
	mad.lo.s32 	%r1, %r3, %r4, %r5;
	setp.ge.s32 	%p1, %r1, %r2;
	@%p1 bra 	$L__BB0_2;
	cvta.to.global.u64 	%rd2, %rd1;
	mul.wide.s32 	%rd3, %r1, 8;
	add.s64 	%rd4, %rd2, %rd3;
	ld.global.u64 	%rd5, [%rd4];
	add.s64 	%rd6, %rd5, 1;
	st.global.u64 	[%rd4], %rd6;
$L__BB0_2:
	ret;

}
	// .globl	_Z21wholeeuleractivation2Pyi
.visible .entry _Z21wholeeuleractivation2Pyi(
	.param .u64 .ptr .align 1 _Z21wholeeuleractivation2Pyi_param_0,
	.param .u32 _Z21wholeeuleractivation2Pyi_param_1
)
{
	.reg .pred 	%p<2>;
	.reg .b32 	%r<6>;
	.reg .b64 	%rd<7>;

	ld.param.u64 	%rd1, [_Z21wholeeuleractivation2Pyi_param_0];
	ld.param.u32 	%r2, [_Z21wholeeuleractivation2Pyi_param_1];
	mov.u32 	%r3, %ctaid.x;
	mov.u32 	%r4, %ntid.x;
	mov.u32 	%r5, %tid.x;
	mad.lo.s32 	%r1, %r3, %r4, %r5;
	setp.ge.s32 	%p1, %r1, %r2;
	@%p1 bra 	$L__BB1_2;
	cvta.to.global.u64 	%rd2, %rd1;
	mul.wide.s32 	%rd3, %r1, 8;
	add.s64 	%rd4, %rd2, %rd3;
	ld.global.u64 	%rd5, [%rd4];
	mul.lo.s64 	%rd6, %rd5, 3;
	st.global.u64 	[%rd4], %rd6;
$L__BB1_2:
	ret;

}
	// .globl	_Z21wholeeuleractivation3Pyi
.visible .entry _Z21wholeeuleractivation3Pyi(
	.param .u64 .ptr .align 1 _Z21wholeeuleractivation3Pyi_param_0,
	.param .u32 _Z21wholeeuleractivation3Pyi_param_1
)
{
	.reg .pred 	%p<2>;
	.reg .b32 	%r<6>;
	.reg .b64 	%rd<7>;

	ld.param.u64 	%rd1, [_Z21wholeeuleractivation3Pyi_param_0];
	ld.param.u32 	%r2, [_Z21wholeeuleractivation3Pyi_param_1];
	mov.u32 	%r3, %ctaid.x;
	mov.u32 	%r4, %ntid.x;
	mov.u32 	%r5, %tid.x;
	mad.lo.s32 	%r1, %r3, %r4, %r5;
	setp.ge.s32 	%p1, %r1, %r2;
	@%p1 bra 	$L__BB2_2;
	cvta.to.global.u64 	%rd2, %rd1;
	mul.wide.s32 	%rd3, %r1, 8;
	add.s64 	%rd4, %rd2, %rd3;
	ld.global.u64 	%rd5, [%rd4];
	add.s64 	%rd6, %rd5, -5;
	st.global.u64 	[%rd4], %rd6;
$L__BB2_2:
	ret;

}
	// .globl	_Z21wholeeuleractivation4Pyi
.visible .entry _Z21wholeeuleractivation4Pyi(
	.param .u64 .ptr .align 1 _Z21wholeeuleractivation4Pyi_param_0,
	.param .u32 _Z21wholeeuleractivation4Pyi_param_1
)
{
	.reg .pred 	%p<2>;
	.reg .b32 	%r<6>;
	.reg .b64 	%rd<7>;

	ld.param.u64 	%rd1, [_Z21wholeeuleractivation4Pyi_param_0];
	ld.param.u32 	%r2, [_Z21wholeeuleractivation4Pyi_param_1];
	mov.u32 	%r3, %ctaid.x;
	mov.u32 	%r4, %ntid.x;
	mov.u32 	%r5, %tid.x;
	mad.lo.s32 	%r1, %r3, %r4, %r5;
	setp.ge.s32 	%p1, %r1, %r2;
	@%p1 bra 	$L__BB3_2;
	cvta.to.global.u64 	%rd2, %rd1;
	mul.wide.s32 	%rd3, %r1, 8;
	add.s64 	%rd4, %rd2, %rd3;
	ld.global.u64 	%rd5, [%rd4];
	add.s64 	%rd6, %rd5, 7;
	st.global.u64 	[%rd4], %rd6;
$L__BB3_2:
	ret;

}
	// .globl	_Z21wholeeuleractivation5Pyi
.visible .entry _Z21wholeeuleractivation5Pyi(
	.param .u64 .ptr .align 1 _Z21wholeeuleractivation5Pyi_param_0,
	.param .u32 _Z21wholeeuleractivation5Pyi_param_1
)
{
	.reg .pred 	%p<2>;
	.reg .b32 	%r<6>;
	.reg .b64 	%rd<7>;

	ld.param.u64 	%rd1, [_Z21wholeeuleractivation5Pyi_param_0];
	ld.param.u32 	%r2, [_Z21wholeeuleractivation5Pyi_param_1];
	mov.u32 	%r3, %ctaid.x;
	mov.u32 	%r4, %ntid.x;
	mov.u32 	%r5, %tid.x;
	mad.lo.s32 	%r1, %r3, %r4, %r5;
	setp.ge.s32 	%p1, %r1, %r2;
	@%p1 bra 	$L__BB4_2;
	cvta.to.global.u64 	%rd2, %rd1;
	mul.wide.s32 	%rd3, %r1, 8;
	add.s64 	%rd4, %rd2, %rd3;
	ld.global.u64 	%rd5, [%rd4];
	mul.lo.s64 	%rd6, %rd5, 11;
	st.global.u64 	[%rd4], %rd6;
$L__BB4_2:
	ret;

}
	// .globl	_Z21wholeeuleractivation6Pyi
.visible .entry _Z21wholeeuleractivation6Pyi(
	.param .u64 .ptr .align 1 _Z21wholeeuleractivation6Pyi_param_0,
	.param .u32 _Z21wholeeuleractivation6Pyi_param_1
)
{
	.reg .pred 	%p<2>;
	.reg .b32 	%r<6>;
	.reg .b64 	%rd<7>;

	ld.param.u64 	%rd1, [_Z21wholeeuleractivation6Pyi_param_0];
	ld.param.u32 	%r2, [_Z21wholeeuleractivation6Pyi_param_1];
	mov.u32 	%r3, %ctaid.x;
	mov.u32 	%r4, %ntid.x;
	mov.u32 	%r5, %tid.x;
	mad.lo.s32 	%r1, %r3, %r4, %r5;
	setp.ge.s32 	%p1, %r1, %r2;
	@%p1 bra 	$L__BB5_2;
	cvta.to.global.u64 	%rd2, %rd1;
	mul.wide.s32 	%rd3, %r1, 8;
	add.s64 	%rd4, %rd2, %rd3;
	ld.global.u64 	%rd5, [%rd4];
	add.s64 	%rd6, %rd5, -13;
	st.global.u64 	[%rd4], %rd6;
$L__BB5_2:
	ret;

}
	// .globl	_Z21wholeeuleractivation7Pyi
.visible .entry _Z21wholeeuleractivation7Pyi(
	.param .u64 .ptr .align 1 _Z21wholeeuleractivation7Pyi_param_0,
	.param .u32 _Z21wholeeuleractivation7Pyi_param_1
)
{
	.reg .pred 	%p<2>;
	.reg .b32 	%r<6>;
	.reg .b64 	%rd<7>;

	ld.param.u64 	%rd1, [_Z21wholeeuleractivation7Pyi_param_0];
	ld.param.u32 	%r2, [_Z21wholeeuleractivation7Pyi_param_1];
	mov.u32 	%r3, %ctaid.x;
	mov.u32 	%r4, %ntid.x;
	mov.u32 	%r5, %tid.x;
	mad.lo.s32 	%r1, %r3, %r4, %r5;
	setp.ge.s32 	%p1, %r1, %r2;
	@%p1 bra 	$L__BB6_2;
	cvta.to.global.u64 	%rd2, %rd1;
	mul.wide.s32 	%rd3, %r1, 8;
	add.s64 	%rd4, %rd2, %rd3;
	ld.global.u64 	%rd5, [%rd4];
	add.s64 	%rd6, %rd5, 17;
	st.global.u64 	[%rd4], %rd6;
$L__BB6_2:
	ret;

}
	// .globl	_Z21wholeeuleractivation8Pyi
.visible .entry _Z21wholeeuleractivation8Pyi(
	.param .u64 .ptr .align 1 _Z21wholeeuleractivation8Pyi_param_0,
	.param .u32 _Z21wholeeuleractivation8Pyi_param_1
)
{
	.reg .pred 	%p<2>;
	.reg .b32 	%r<6>;
	.reg .b64 	%rd<7>;

	ld.param.u64 	%rd1, [_Z21wholeeuleractivation8Pyi_param_0];
	ld.param.u32 	%r2, [_Z21wholeeuleractivation8Pyi_param_1];
	mov.u32 	%r3, %ctaid.x;
	mov.u32 	%r4, %ntid.x;
	mov.u32 	%r5, %tid.x;
	mad.lo.s32 	%r1, %r3, %r4, %r5;
	setp.ge.s32 	%p1, %r1, %r2;
	@%p1 bra 	$L__BB7_2;
	cvta.to.global.u64 	%rd2, %rd1;
	mul.wide.s32 	%rd3, %r1, 8;
	add.s64 	%rd4, %rd2, %rd3;
	ld.global.u64 	%rd5, [%rd4];
	mul.lo.s64 	%rd6, %rd5, 19;
	st.global.u64 	[%rd4], %rd6;
$L__BB7_2:
	ret;

}
	// .globl	_Z21wholeeuleractivation9Pyi
.visible .entry _Z21wholeeuleractivation9Pyi(
	.param .u64 .ptr .align 1 _Z21wholeeuleractivation9Pyi_param_0,
	.param .u32 _Z21wholeeuleractivation9Pyi_param_1
)
{
	.reg .pred 	%p<2>;
	.reg .b32 	%r<6>;
	.reg .b64 	%rd<7>;

	ld.param.u64 	%rd1, [_Z21wholeeuleractivation9Pyi_param_0];
	ld.param.u32 	%r2, [_Z21wholeeuleractivation9Pyi_param_1];
	mov.u32 	%r3, %ctaid.x;
	mov.u32 	%r4, %ntid.x;
	mov.u32 	%r5, %tid.x;
	mad.lo.s32 	%r1, %r3, %r4, %r5;
	setp.ge.s32 	%p1, %r1, %r2;
	@%p1 bra 	$L__BB8_2;
	cvta.to.global.u64 	%rd2, %rd1;
	mul.wide.s32 	%rd3, %r1, 8;
	add.s64 	%rd4, %rd2, %rd3;
	ld.global.u64 	%rd5, [%rd4];
	add.s64 	%rd6, %rd5, -23;
	st.global.u64 	[%rd4], %rd6;
$L__BB8_2:
	ret;

}
	// .globl	_Z22wholeeuleractivation10Pyi
.visible .entry _Z22wholeeuleractivation10Pyi(
	.param .u64 .ptr .align 1 _Z22wholeeuleractivation10Pyi_param_0,
	.param .u32 _Z22wholeeuleractivation10Pyi_param_1
)
{
	.reg .pred 	%p<2>;
	.reg .b32 	%r<6>;
	.reg .b64 	%rd<7>;

	ld.param.u64 	%rd1, [_Z22wholeeuleractivation10Pyi_param_0];
	ld.param.u32 	%r2, [_Z22wholeeuleractivation10Pyi_param_1];
	mov.u32 	%r3, %ctaid.x;
	mov.u32 	%r4, %ntid.x;
	mov.u32 	%r5, %tid.x;
	mad.lo.s32 	%r1, %r3, %r4, %r5;
	setp.ge.s32 	%p1, %r1, %r2;
	@%p1 bra 	$L__BB9_2;
	cvta.to.global.u64 	%rd2, %rd1;
	mul.wide.s32 	%rd3, %r1, 8;
	add.s64 	%rd4, %rd2, %rd3;
	ld.global.u64 	%rd5, [%rd4];
	add.s64 	%rd6, %rd5, 29;
	st.global.u64 	[%rd4], %rd6;
$L__BB9_2:
	ret;

}
	// .globl	_Z22wholeeuleractivation11Pyi
.visible .entry _Z22wholeeuleractivation11Pyi(
	.param .u64 .ptr .align 1 _Z22wholeeuleractivation11Pyi_param_0,
	.param .u32 _Z22wholeeuleractivation11Pyi_param_1
)
{
	.reg .pred 	%p<2>;
	.reg .b32 	%r<6>;
	.reg .b64 	%rd<7>;

	ld.param.u64 	%rd1, [_Z22wholeeuleractivation11Pyi_param_0];
	ld.param.u32 	%r2, [_Z22wholeeuleractivation11Pyi_param_1];
	mov.u32 	%r3, %ctaid.x;
	mov.u32 	%r4, %ntid.x;
	mov.u32 	%r5, %tid.x;
	mad.lo.s32 	%r1, %r3, %r4, %r5;
	setp.ge.s32 	%p1, %r1, %r2;
	@%p1 bra 	$L__BB10_2;
	cvta.to.global.u64 	%rd2, %rd1;
	mul.wide.s32 	%rd3, %r1, 8;
	add.s64 	%rd4, %rd2, %rd3;
	ld.global.u64 	%rd5, [%rd4];
	mul.lo.s64 	%rd6, %rd5, 31;
	st.global.u64 	[%rd4], %rd6;
$L__BB10_2:
	ret;

}
	// .globl	_Z22wholeeuleractivation12Pyi
.visible .entry _Z22wholeeuleractivation12Pyi(
	.param .u64 .ptr .align 1 _Z22wholeeuleractivation12Pyi_param_0,
	.param .u32 _Z22wholeeuleractivation12Pyi_param_1
)
{
	.reg .pred 	%p<2>;
	.reg .b32 	%r<6>;
	.reg .b64 	%rd<7>;

	ld.param.u64 	%rd1, [_Z22wholeeuleractivation12Pyi_param_0];
	ld.param.u32 	%r2, [_Z22wholeeuleractivation12Pyi_param_1];
	mov.u32 	%r3, %ctaid.x;
	mov.u32 	%r4, %ntid.x;
	mov.u32 	%r5, %tid.x;
	mad.lo.s32 	%r1, %r3, %r4, %r5;
	setp.ge.s32 	%p1, %r1, %r2;
	@%p1 bra 	$L__BB11_2;
	cvta.to.global.u64 	%rd2, %rd1;
	mul.wide.s32 	%rd3, %r1, 8;
	add.s64 	%rd4, %rd2, %rd3;
	ld.global.u64 	%rd5, [%rd4];
	add.s64 	%rd6, %rd5, -37;
	st.global.u64 	[%rd4], %rd6;
$L__BB11_2:
	ret;

}
	// .globl	_Z22wholeeuleractivation13Pyi
.visible .entry _Z22wholeeuleractivation13Pyi(
	.param .u64 .ptr .align 1 _Z22wholeeuleractivation13Pyi_param_0,
	.param .u32 _Z22wholeeuleractivation13Pyi_param_1
)
{
	.reg .pred 	%p<2>;
	.reg .b32 	%r<6>;
	.reg .b64 	%rd<7>;

	ld.param.u64 	%rd1, [_Z22wholeeuleractivation13Pyi_param_0];
	ld.param.u32 	%r2, [_Z22wholeeuleractivation13Pyi_param_1];
	mov.u32 	%r3, %ctaid.x;
	mov.u32 	%r4, %ntid.x;
	mov.u32 	%r5, %tid.x;
	mad.lo.s32 	%r1, %r3, %r4, %r5;
	setp.ge.s32 	%p1, %r1, %r2;
	@%p1 bra 	$L__BB12_2;
	cvta.to.global.u64 	%rd2, %rd1;
	mul.wide.s32 	%rd3, %r1, 8;
	add.s64 	%rd4, %rd2, %rd3;
	ld.global.u64 	%rd5, [%rd4];
	add.s64 	%rd6, %rd5, 41;
	st.global.u64 	[%rd4], %rd6;
$L__BB12_2:
	ret;

}
	// .globl	_Z22wholeeuleractivation14Pyi
.visible .entry _Z22wholeeuleractivation14Pyi(
	.param .u64 .ptr .align 1 _Z22wholeeuleractivation14Pyi_param_0,
	.param .u32 _Z22wholeeuleractivation14Pyi_param_1
)
{
	.reg .pred 	%p<2>;
	.reg .b32 	%r<6>;
	.reg .b64 	%rd<7>;

	ld.param.u64 	%rd1, [_Z22wholeeuleractivation14Pyi_param_0];
	ld.param.u32 	%r2, [_Z22wholeeuleractivation14Pyi_param_1];
	mov.u32 	%r3, %ctaid.x;
	mov.u32 	%r4, %ntid.x;
	mov.u32 	%r5, %tid.x;
	mad.lo.s32 	%r1, %r3, %r4, %r5;
	setp.ge.s32 	%p1, %r1, %r2;
	@%p1 bra 	$L__BB13_2;
	cvta.to.global.u64 	%rd2, %rd1;
	mul.wide.s32 	%rd3, %r1, 8;
	add.s64 	%rd4, %rd2, %rd3;
	ld.global.u64 	%rd5, [%rd4];
	mul.lo.s64 	%rd6, %rd5, 43;
	st.global.u64 	[%rd4], %rd6;
$L__BB13_2:
	ret;

}
	// .globl	_Z22wholeeuleractivation15Pyi
.visible .entry _Z22wholeeuleractivation15Pyi(
	.param .u64 .ptr .align 1 _Z22wholeeuleractivation15Pyi_param_0,
	.param .u32 _Z22wholeeuleractivation15Pyi_param_1
)
{
	.reg .pred 	%p<2>;
	.reg .b32 	%r<6>;
	.reg .b64 	%rd<7>;

	ld.param.u64 	%rd1, [_Z22wholeeuleractivation15Pyi_param_0];
	ld.param.u32 	%r2, [_Z22wholeeuleractivation15Pyi_param_1];
	mov.u32 	%r3, %ctaid.x;
	mov.u32 	%r4, %ntid.x;
	mov.u32 	%r5, %tid.x;
	mad.lo.s32 	%r1, %r3, %r4, %r5;
	setp.ge.s32 	%p1, %r1, %r2;
	@%p1 bra 	$L__BB14_2;
	cvta.to.global.u64 	%rd2, %rd1;
	mul.wide.s32 	%rd3, %r1, 8;
	add.s64 	%rd4, %rd2, %rd3;
	ld.global.u64 	%rd5, [%rd4];
	add.s64 	%rd6, %rd5, -47;
	st.global.u64 	[%rd4], %rd6;
$L__BB14_2:
	ret;

}
	// .globl	_Z22wholeeuleractivation16Pyi
.visible .entry _Z22wholeeuleractivation16Pyi(
	.param .u64 .ptr .align 1 _Z22wholeeuleractivation16Pyi_param_0,
	.param .u32 _Z22wholeeuleractivation16Pyi_param_1
)
{
	.reg .pred 	%p<2>;
	.reg .b32 	%r<6>;
	.reg .b64 	%rd<7>;

	ld.param.u64 	%rd1, [_Z22wholeeuleractivation16Pyi_param_0];
	ld.param.u32 	%r2, [_Z22wholeeuleractivation16Pyi_param_1];
	mov.u32 	%r3, %ctaid.x;
	mov.u32 	%r4, %ntid.x;
	mov.u32 	%r5, %tid.x;
	mad.lo.s32 	%r1, %r3, %r4, %r5;
	setp.ge.s32 	%p1, %r1, %r2;
	@%p1 bra 	$L__BB15_2;
	cvta.to.global.u64 	%rd2, %rd1;
	mul.wide.s32 	%rd3, %r1, 8;
	add.s64 	%rd4, %rd2, %rd3;
	ld.global.u64 	%rd5, [%rd4];
	add.s64 	%rd6, %rd5, 53;
	st.global.u64 	[%rd4], %rd6;
$L__BB15_2:
	ret;

}
	// .globl	_Z22wholeeuleractivation17Pyi
.visible .entry _Z22wholeeuleractivation17Pyi(
	.param .u64 .ptr .align 1 _Z22wholeeuleractivation17Pyi_param_0,
	.param .u32 _Z22wholeeuleractivation17Pyi_param_1
)
{
	.reg .pred 	%p<2>;
	.reg .b32 	%r<6>;
	.reg .b64 	%rd<7>;

	ld.param.u64 	%rd1, [_Z22wholeeuleractivation17Pyi_param_0];
	ld.param.u32 	%r2, [_Z22wholeeuleractivation17Pyi_param_1];
	mov.u32 	%r3, %ctaid.x;
	mov.u32 	%r4, %ntid.x;
	mov.u32 	%r5, %tid.x;
	mad.lo.s32 	%r1, %r3, %r4, %r5;
	setp.ge.s32 	%p1, %r1, %r2;
	@%p1 bra 	$L__BB16_2;
	cvta.to.global.u64 	%rd2, %rd1;
	mul.wide.s32 	%rd3, %r1, 8;
	add.s64 	%rd4, %rd2, %rd3;
	ld.global.u64 	%rd5, [%rd4];
	mul.lo.s64 	%rd6, %rd5, 59;
	st.global.u64 	[%rd4], %rd6;
$L__BB16_2:
	ret;

}
	// .globl	_Z22wholeeuleractivation18Pyi
.visible .entry _Z22wholeeuleractivation18Pyi(
	.param .u64 .ptr .align 1 _Z22wholeeuleractivation18Pyi_param_0,
	.param .u32 _Z22wholeeuleractivation18Pyi_param_1
)
{
	.reg .pred 	%p<2>;
	.reg .b32 	%r<6>;
	.reg .b64 	%rd<7>;

	ld.param.u64 	%rd1, [_Z22wholeeuleractivation18Pyi_param_0];
	ld.param.u32 	%r2, [_Z22wholeeuleractivation18Pyi_param_1];
	mov.u32 	%r3, %ctaid.x;
	mov.u32 	%r4, %ntid.x;
	mov.u32 	%r5, %tid.x;
	mad.lo.s32 	%r1, %r3, %r4, %r5;
	setp.ge.s32 	%p1, %r1, %r2;
	@%p1 bra 	$L__BB17_2;
	cvta.to.global.u64 	%rd2, %rd1;
	mul.wide.s32 	%rd3, %r1, 8;
	add.s64 	%rd4, %rd2, %rd3;
	ld.global.u64 	%rd5, [%rd4];
	add.s64 	%rd6, %rd5, -61;
	st.global.u64 	[%rd4], %rd6;
$L__BB17_2:
	ret;

}
	// .globl	_Z22wholeeuleractivation19Pyi
.visible .entry _Z22wholeeuleractivation19Pyi(
	.param .u64 .ptr .align 1 _Z22wholeeuleractivation19Pyi_param_0,
	.param .u32 _Z22wholeeuleractivation19Pyi_param_1
)
{
	.reg .pred 	%p<2>;
	.reg .b32 	%r<6>;
	.reg .b64 	%rd<7>;

	ld.param.u64 	%rd1, [_Z22wholeeuleractivation19Pyi_param_0];
	ld.param.u32 	%r2, [_Z22wholeeuleractivation19Pyi_param_1];
	mov.u32 	%r3, %ctaid.x;
	mov.u32 	%r4, %ntid.x;
	mov.u32 	%r5, %tid.x;
	mad.lo.s32 	%r1, %r3, %r4, %r5;
	setp.ge.s32 	%p1, %r1, %r2;
	@%p1 bra 	$L__BB18_2;
	cvta.to.global.u64 	%rd2, %rd1;
	mul.wide.s32 	%rd3, %r1, 8;
	add.s64 	%rd4, %rd2, %rd3;
	ld.global.u64 	%rd5, [%rd4];
	add.s64 	%rd6, %rd5, 67;
	st.global.u64 	[%rd4], %rd6;
$L__BB18_2:
	ret;

}
	// .globl	_Z22wholeeuleractivation20Pyi
.visible .entry _Z22wholeeuleractivation20Pyi(
	.param .u64 .ptr .align 1 _Z22wholeeuleractivation20Pyi_param_0,
	.param .u32 _Z22wholeeuleractivation20Pyi_param_1
)
{
	.reg .pred 	%p<2>;
	.reg .b32 	%r<6>;
	.reg .b64 	%rd<7>;

	ld.param.u64 	%rd1, [_Z22wholeeuleractivation20Pyi_param_0];
	ld.param.u32 	%r2, [_Z22wholeeuleractivation20Pyi_param_1];
	mov.u32 	%r3, %ctaid.x;
	mov.u32 	%r4, %ntid.x;
	mov.u32 	%r5, %tid.x;
	mad.lo.s32 	%r1, %r3, %r4, %r5;
	setp.ge.s32 	%p1, %r1, %r2;
	@%p1 bra 	$L__BB19_2;
	cvta.to.global.u64 	%rd2, %rd1;
	mul.wide.s32 	%rd3, %r1, 8;
	add.s64 	%rd4, %rd2, %rd3;
	ld.global.u64 	%rd5, [%rd4];
	mul.lo.s64 	%rd6, %rd5, 71;
	st.global.u64 	[%rd4], %rd6;
$L__BB19_2:
	ret;

}
	// .globl	_Z22wholeeuleractivation21Pyi
.visible .entry _Z22wholeeuleractivation21Pyi(
	.param .u64 .ptr .align 1 _Z22wholeeuleractivation21Pyi_param_0,
	.param .u32 _Z22wholeeuleractivation21Pyi_param_1
)
{
	.reg .pred 	%p<2>;
	.reg .b32 	%r<6>;
	.reg .b64 	%rd<7>;

	ld.param.u64 	%rd1, [_Z22wholeeuleractivation21Pyi_param_0];
	ld.param.u32 	%r2, [_Z22wholeeuleractivation21Pyi_param_1];
	mov.u32 	%r3, %ctaid.x;
	mov.u32 	%r4, %ntid.x;
	mov.u32 	%r5, %tid.x;
	mad.lo.s32 	%r1, %r3, %r4, %r5;
	setp.ge.s32 	%p1, %r1, %r2;
	@%p1 bra 	$L__BB20_2;
	cvta.to.global.u64 	%rd2, %rd1;
	mul.wide.s32 	%rd3, %r1, 8;
	add.s64 	%rd4, %rd2, %rd3;
	ld.global.u64 	%rd5, [%rd4];
	add.s64 	%rd6, %rd5, -73;
	st.global.u64 	[%rd4], %rd6;
$L__BB20_2:
	ret;

}
	// .globl	_Z22wholeeuleractivation22Pyi
.visible .entry _Z22wholeeuleractivation22Pyi(
	.param .u64 .ptr .align 1 _Z22wholeeuleractivation22Pyi_param_0,
	.param .u32 _Z22wholeeuleractivation22Pyi_param_1
)
{
	.reg .pred 	%p<2>;
	.reg .b32 	%r<6>;
	.reg .b64 	%rd<7>;

	ld.param.u64 	%rd1, [_Z22wholeeuleractivation22Pyi_param_0];
	ld.param.u32 	%r2, [_Z22wholeeuleractivation22Pyi_param_1];
	mov.u32 	%r3, %ctaid.x;
	mov.u32 	%r4, %ntid.x;
	mov.u32 	%r5, %tid.x;
	mad.lo.s32 	%r1, %r3, %r4, %r5;
	setp.ge.s32 	%p1, %r1, %r2;
	@%p1 bra 	$L__BB21_2;
	cvta.to.global.u64 	%rd2, %rd1;
	mul.wide.s32 	%rd3, %r1, 8;
	add.s64 	%rd4, %rd2, %rd3;
	ld.global.u64 	%rd5, [%rd4];
	add.s64 	%rd6, %rd5, 79;
	st.global.u64 	[%rd4], %rd6;
$L__BB21_2:
	ret;

}
	// .globl	_Z22wholeeuleractivation23Pyi
.visible .entry _Z22wholeeuleractivation23Pyi(
	.param .u64 .ptr .align 1 _Z22wholeeuleractivation23Pyi_param_0,
	.param .u32 _Z22wholeeuleractivation23Pyi_param_1
)
{
	.reg .pred 	%p<2>;
	.reg .b32 	%r<6>;
	.reg .b64 	%rd<7>;

	ld.param.u64 	%rd1, [_Z22wholeeuleractivation23Pyi_param_0];
	ld.param.u32 	%r2, [_Z22wholeeuleractivation23Pyi_param_1];
	mov.u32 	%r3, %ctaid.x;
	mov.u32 	%r4, %ntid.x;
	mov.u32 	%r5, %tid.x;
	mad.lo.s32 	%r1, %r3, %r4, %r5;
	setp.ge.s32 	%p1, %r1, %r2;
	@%p1 bra 	$L__BB22_2;
	cvta.to.global.u64 	%rd2, %rd1;
	mul.wide.s32 	%rd3, %r1, 8;
	add.s64 	%rd4, %rd2, %rd3;
	ld.global.u64 	%rd5, [%rd4];
	mul.lo.s64 	%rd6, %rd5, 83;
	st.global.u64 	[%rd4], %rd6;
$L__BB22_2:
	ret;

}
	// .globl	_Z22wholeeuleractivation24Pyi
.visible .entry _Z22wholeeuleractivation24Pyi(
	.param .u64 .ptr .align 1 _Z22wholeeuleractivation24Pyi_param_0,
	.param .u32 _Z22wholeeuleractivation24Pyi_param_1
)
{
	.reg .pred 	%p<2>;
	.reg .b32 	%r<6>;
	.reg .b64 	%rd<7>;

	ld.param.u64 	%rd1, [_Z22wholeeuleractivation24Pyi_param_0];
	ld.param.u32 	%r2, [_Z22wholeeuleractivation24Pyi_param_1];
	mov.u32 	%r3, %ctaid.x;
	mov.u32 	%r4, %ntid.x;
	mov.u32 	%r5, %tid.x;
	mad.lo.s32 	%r1, %r3, %r4, %r5;
	setp.ge.s32 	%p1, %r1, %r2;
	@%p1 bra 	$L__BB23_2;
	cvta.to.global.u64 	%rd2, %rd1;
	mul.wide.s32 	%rd3, %r1, 8;
	add.s64 	%rd4, %rd2, %rd3;
	ld.global.u64 	%rd5, [%rd4];
	add.s64 	%rd6, %rd5, -89;
	st.global.u64 	[%rd4], %rd6;
$L__BB23_2:
	ret;

}
	// .globl	_Z22wholeeuleractivation25Pyi
.visible .entry _Z22wholeeuleractivation25Pyi(
	.param .u64 .ptr .align 1 _Z22wholeeuleractivation25Pyi_param_0,
	.param .u32 _Z22wholeeuleractivation25Pyi_param_1
)
{
	.reg .pred 	%p<2>;
	.reg .b32 	%r<6>;
	.reg .b64 	%rd<7>;

	ld.param.u64 	%rd1, [_Z22wholeeuleractivation25Pyi_param_0];
	ld.param.u32 	%r2, [_Z22wholeeuleractivation25Pyi_param_1];
	mov.u32 	%r3, %ctaid.x;
	mov.u32 	%r4, %ntid.x;
	mov.u32 	%r5, %tid.x;
	mad.lo.s32 	%r1, %r3, %r4, %r5;
	setp.ge.s32 	%p1, %r1, %r2;
	@%p1 bra 	$L__BB24_2;
	cvta.to.global.u64 	%rd2, %rd1;
	mul.wide.s32 	%rd3, %r1, 8;
	add.s64 	%rd4, %rd2, %rd3;
	ld.global.u64 	%rd5, [%rd4];
	add.s64 	%rd6, %rd5, 97;
	st.global.u64 	[%rd4], %rd6;
$L__BB24_2:
	ret;

}


// ===== COMPILED SASS (sm_100) =====

	.target	sm_100

	.elftype	@"ET_EXEC"


//--------------------- .note.nv.tkinfo           --------------------------
	.section	.note.nv.tkinfo,"",@"SHT_NOTE"
	.sectionflags	@"SHF_NOTE_NV_TKINFO"
	.tkinfo
        /*0018*/ 	.word	0x00000002
        /*0030*/ 	.string	""
        /*0030*/ 	.string	"ptxas"
        /*0030*/ 	.string	"Cuda compilation tools, release 13.0, V13.0.88"
        /*0030*/ 	.string	"Build cuda_13.0.r13.0/compiler.36424714_0"
        /*0030*/ 	.string	"-arch sm_100 -m 64 "



//--------------------- .note.nv.cuinfo           --------------------------
	.section	.note.nv.cuinfo,"",@"SHT_NOTE"
	.sectionflags	@"SHF_NOTE_NV_CUINFO"
        /*0018*/ 	.short	0x0002
        /*001a*/ 	.short	0x0064
        /*001c*/ 	.short	0x0082
	.zero		2


//--------------------- .nv.info                  --------------------------
	.section	.nv.info,"",@"SHT_CUDA_INFO"
	.align	4


	//----- nvinfo : EIATTR_REGCOUNT
	.align		4
        /*0000*/ 	.byte	0x04, 0x2f
        /*0002*/ 	.short	(.L_1 - .L_0)
	.align		4
.L_0:
        /*0004*/ 	.word	index@(_Z21wholeeuleractivation1Pyi)
        /*0008*/ 	.word	0x00000008


	//----- nvinfo : EIATTR_FRAME_SIZE
	.align		4
.L_1:
        /*000c*/ 	.byte	0x04, 0x11
        /*000e*/ 	.short	(.L_3 - .L_2)
	.align		4
.L_2:
        /*0010*/ 	.word	index@(_Z21wholeeuleractivation1Pyi)
        /*0014*/ 	.word	0x00000000


	//----- nvinfo : EIATTR_REGCOUNT
	.align		4
.L_3:
        /*0018*/ 	.byte	0x04, 0x2f
        /*001a*/ 	.short	(.L_5 - .L_4)
	.align		4
.L_4:
        /*001c*/ 	.word	index@(_Z21wholeeuleractivation2Pyi)
        /*0020*/ 	.word	0x0000000a


	//----- nvinfo : EIATTR_FRAME_SIZE
	.align		4
.L_5:
        /*0024*/ 	.byte	0x04, 0x11
        /*0026*/ 	.short	(.L_7 - .L_6)
	.align		4
.L_6:
        /*0028*/ 	.word	index@(_Z21wholeeuleractivation2Pyi)
        /*002c*/ 	.word	0x00000000


	//----- nvinfo : EIATTR_REGCOUNT
	.align		4
.L_7:
        /*0030*/ 	.byte	0x04, 0x2f
        /*0032*/ 	.short	(.L_9 - .L_8)
	.align		4
.L_8:
        /*0034*/ 	.word	index@(_Z21wholeeuleractivation3Pyi)
        /*0038*/ 	.word	0x00000008


	//----- nvinfo : EIATTR_FRAME_SIZE
	.align		4
.L_9:
        /*003c*/ 	.byte	0x04, 0x11
        /*003e*/ 	.short	(.L_11 - .L_10)
	.align		4
.L_10:
        /*0040*/ 	.word	index@(_Z21wholeeuleractivation3Pyi)
        /*0044*/ 	.word	0x00000000


	//----- nvinfo : EIATTR_REGCOUNT
	.align		4
.L_11:
        /*0048*/ 	.byte	0x04, 0x2f
        /*004a*/ 	.short	(.L_13 - .L_12)
	.align		4
.L_12:
        /*004c*/ 	.word	index@(_Z21wholeeuleractivation4Pyi)
        /*0050*/ 	.word	0x00000008


	//----- nvinfo : EIATTR_FRAME_SIZE
	.align		4
.L_13:
        /*0054*/ 	.byte	0x04, 0x11
        /*0056*/ 	.short	(.L_15 - .L_14)
	.align		4
.L_14:
        /*0058*/ 	.word	index@(_Z21wholeeuleractivation4Pyi)
        /*005c*/ 	.word	0x00000000


	//----- nvinfo : EIATTR_REGCOUNT
	.align		4
.L_15:
        /*0060*/ 	.byte	0x04, 0x2f
        /*0062*/ 	.short	(.L_17 - .L_16)
	.align		4
.L_16:
        /*0064*/ 	.word	index@(_Z21wholeeuleractivation5Pyi)
        /*0068*/ 	.word	0x0000000a


	//----- nvinfo : EIATTR_FRAME_SIZE
	.align		4
.L_17:
        /*006c*/ 	.byte	0x04, 0x11
        /*006e*/ 	.short	(.L_19 - .L_18)
	.align		4
.L_18:
        /*0070*/ 	.word	index@(_Z21wholeeuleractivation5Pyi)
        /*0074*/ 	.word	0x00000000


	//----- nvinfo : EIATTR_REGCOUNT
	.align		4
.L_19:
        /*0078*/ 	.byte	0x04, 0x2f
        /*007a*/ 	.short	(.L_21 - .L_20)
	.align		4
.L_20:
        /*007c*/ 	.word	index@(_Z21wholeeuleractivation6Pyi)
        /*0080*/ 	.word	0x00000008


	//----- nvinfo : EIATTR_FRAME_SIZE
	.align		4
.L_21:
        /*0084*/ 	.byte	0x04, 0x11
        /*0086*/ 	.short	(.L_23 - .L_22)
	.align		4
.L_22:
        /*0088*/ 	.word	index@(_Z21wholeeuleractivation6Pyi)
        /*008c*/ 	.word	0x00000000


	//----- nvinfo : EIATTR_REGCOUNT
	.align		4
.L_23:
        /*0090*/ 	.byte	0x04, 0x2f
        /*0092*/ 	.short	(.L_25 - .L_24)
	.align		4
.L_24:
        /*0094*/ 	.word	index@(_Z21wholeeuleractivation7Pyi)
        /*0098*/ 	.word	0x00000008


	//----- nvinfo : EIATTR_FRAME_SIZE
	.align		4
.L_25:
        /*009c*/ 	.byte	0x04, 0x11
        /*009e*/ 	.short	(.L_27 - .L_26)
	.align		4
.L_26:
        /*00a0*/ 	.word	index@(_Z21wholeeuleractivation7Pyi)
        /*00a4*/ 	.word	0x00000000


	//----- nvinfo : EIATTR_REGCOUNT
	.align		4
.L_27:
        /*00a8*/ 	.byte	0x04, 0x2f
        /*00aa*/ 	.short	(.L_29 - .L_28)
	.align		4
.L_28:
        /*00ac*/ 	.word	index@(_Z21wholeeuleractivation8Pyi)
        /*00b0*/ 	.word	0x0000000a


	//----- nvinfo : EIATTR_FRAME_SIZE
	.align		4
.L_29:
        /*00b4*/ 	.byte	0x04, 0x11
        /*00b6*/ 	.short	(.L_31 - .L_30)
	.align		4
.L_30:
        /*00b8*/ 	.word	index@(_Z21wholeeuleractivation8Pyi)
        /*00bc*/ 	.word	0x00000000


	//----- nvinfo : EIATTR_REGCOUNT
	.align		4
.L_31:
        /*00c0*/ 	.byte	0x04, 0x2f
        /*00c2*/ 	.short	(.L_33 - .L_32)
	.align		4
.L_32:
        /*00c4*/ 	.word	index@(_Z21wholeeuleractivation9Pyi)
        /*00c8*/ 	.word	0x00000008


	//----- nvinfo : EIATTR_FRAME_SIZE
	.align		4
.L_33:
        /*00cc*/ 	.byte	0x04, 0x11
        /*00ce*/ 	.short	(.L_35 - .L_34)
	.align		4
.L_34:
        /*00d0*/ 	.word	index@(_Z21wholeeuleractivation9Pyi)
        /*00d4*/ 	.word	0x00000000


	//----- nvinfo : EIATTR_REGCOUNT
	.align		4
.L_35:
        /*00d8*/ 	.byte	0x04, 0x2f
        /*00da*/ 	.short	(.L_37 - .L_36)
	.align		4
.L_36:
        /*00dc*/ 	.word	index@(_Z22wholeeuleractivation10Pyi)
        /*00e0*/ 	.word	0x00000008


	//----- nvinfo : EIATTR_FRAME_SIZE
	.align		4
.L_37:
        /*00e4*/ 	.byte	0x04, 0x11
        /*00e6*/ 	.short	(.L_39 - .L_38)
	.align		4
.L_38:
        /*00e8*/ 	.word	index@(_Z22wholeeuleractivation10Pyi)
        /*00ec*/ 	.word	0x00000000


	//----- nvinfo : EIATTR_REGCOUNT
	.align		4
.L_39:
        /*00f0*/ 	.byte	0x04, 0x2f
        /*00f2*/ 	.short	(.L_41 - .L_40)
	.align		4
.L_40:
        /*00f4*/ 	.word	index@(_Z22wholeeuleractivation11Pyi)
        /*00f8*/ 	.word	0x0000000a


	//----- nvinfo : EIATTR_FRAME_SIZE
	.align		4
.L_41:
        /*00fc*/ 	.byte	0x04, 0x11
        /*00fe*/ 	.short	(.L_43 - .L_42)
	.align		4
.L_42:
        /*0100*/ 	.word	index@(_Z22wholeeuleractivation11Pyi)
        /*0104*/ 	.word	0x00000000


	//----- nvinfo : EIATTR_REGCOUNT
	.align		4
.L_43:
        /*0108*/ 	.byte	0x04, 0x2f
        /*010a*/ 	.short	(.L_45 - .L_44)
	.align		4
.L_44:
        /*010c*/ 	.word	index@(_Z22wholeeuleractivation12Pyi)
        /*0110*/ 	.word	0x00000008


	//----- nvinfo : EIATTR_FRAME_SIZE
	.align		4
.L_45:
        /*0114*/ 	.byte	0x04, 0x11
        /*0116*/ 	.short	(.L_47 - .L_46)
	.align		4
.L_46:
        /*0118*/ 	.word	index@(_Z22wholeeuleractivation12Pyi)
        /*011c*/ 	.word	0x00000000


	//----- nvinfo : EIATTR_REGCOUNT
	.align		4
.L_47:
        /*0120*/ 	.byte	0x04, 0x2f
        /*0122*/ 	.short	(.L_49 - .L_48)
	.align		4
.L_48:
        /*0124*/ 	.word	index@(_Z22wholeeuleractivation13Pyi)
        /*0128*/ 	.word	0x00000008


	//----- nvinfo : EIATTR_FRAME_SIZE
	.align		4
.L_49:
        /*012c*/ 	.byte	0x04, 0x11
        /*012e*/ 	.short	(.L_51 - .L_50)
	.align		4
.L_50:
        /*0130*/ 	.word	index@(_Z22wholeeuleractivation13Pyi)
        /*0134*/ 	.word	0x00000000


	//----- nvinfo : EIATTR_REGCOUNT
	.align		4
.L_51:
        /*0138*/ 	.byte	0x04, 0x2f
        /*013a*/ 	.short	(.L_53 - .L_52)
	.align		4
.L_52:
        /*013c*/ 	.word	index@(_Z22wholeeuleractivation14Pyi)
        /*0140*/ 	.word	0x0000000a


	//----- nvinfo : EIATTR_FRAME_SIZE
	.align		4
.L_53:
        /*0144*/ 	.byte	0x04, 0x11
        /*0146*/ 	.short	(.L_55 - .L_54)
	.align		4
.L_54:
        /*0148*/ 	.word	index@(_Z22wholeeuleractivation14Pyi)
        /*014c*/ 	.word	0x00000000


	//----- nvinfo : EIATTR_REGCOUNT
	.align		4
.L_55:
        /*0150*/ 	.byte	0x04, 0x2f
        /*0152*/ 	.short	(.L_57 - .L_56)
	.align		4
.L_56:
        /*0154*/ 	.word	index@(_Z22wholeeuleractivation15Pyi)
        /*0158*/ 	.word	0x00000008


	//----- nvinfo : EIATTR_FRAME_SIZE
	.align		4
.L_57:
        /*015c*/ 	.byte	0x04, 0x11
        /*015e*/ 	.short	(.L_59 - .L_58)
	.align		4
.L_58:
        /*0160*/ 	.word	index@(_Z22wholeeuleractivation15Pyi)
        /*0164*/ 	.word	0x00000000


	//----- nvinfo : EIATTR_REGCOUNT
	.align		4
.L_59:
        /*0168*/ 	.byte	0x04, 0x2f
        /*016a*/ 	.short	(.L_61 - .L_60)
	.align		4
.L_60:
        /*016c*/ 	.word	index@(_Z22wholeeuleractivation16Pyi)
        /*0170*/ 	.word	0x00000008


	//----- nvinfo : EIATTR_FRAME_SIZE
	.align		4
.L_61:
        /*0174*/ 	.byte	0x04, 0x11
        /*0176*/ 	.short	(.L_63 - .L_62)
	.align		4
.L_62:
        /*0178*/ 	.word	index@(_Z22wholeeuleractivation16Pyi)
        /*017c*/ 	.word	0x00000000


	//----- nvinfo : EIATTR_REGCOUNT
	.align		4
.L_63:
        /*0180*/ 	.byte	0x04, 0x2f
        /*0182*/ 	.short	(.L_65 - .L_64)
	.align		4
.L_64:
        /*0184*/ 	.word	index@(_Z22wholeeuleractivation17Pyi)
        /*0188*/ 	.word	0x0000000a


	//----- nvinfo : EIATTR_FRAME_SIZE
	.align		4
.L_65:
        /*018c*/ 	.byte	0x04, 0x11
        /*018e*/ 	.short	(.L_67 - .L_66)
	.align		4
.L_66:
        /*0190*/ 	.word	index@(_Z22wholeeuleractivation17Pyi)
        /*0194*/ 	.word	0x00000000


	//----- nvinfo : EIATTR_REGCOUNT
	.align		4
.L_67:
        /*0198*/ 	.byte	0x04, 0x2f
        /*019a*/ 	.short	(.L_69 - .L_68)
	.align		4
.L_68:
        /*019c*/ 	.word	index@(_Z22wholeeuleractivation18Pyi)
        /*01a0*/ 	.word	0x00000008


	//----- nvinfo : EIATTR_FRAME_SIZE
	.align		4
.L_69:
        /*01a4*/ 	.byte	0x04, 0x11
        /*01a6*/ 	.short	(.L_71 - .L_70)
	.align		4
.L_70:
        /*01a8*/ 	.word	index@(_Z22wholeeuleractivation18Pyi)
        /*01ac*/ 	.word	0x00000000


	//----- nvinfo : EIATTR_REGCOUNT
	.align		4
.L_71:
        /*01b0*/ 	.byte	0x04, 0x2f
        /*01b2*/ 	.short	(.L_73 - .L_72)
	.align		4
.L_72:
        /*01b4*/ 	.word	index@(_Z22wholeeuleractivation19Pyi)
        /*01b8*/ 	.word	0x00000008


	//----- nvinfo : EIATTR_FRAME_SIZE
	.align		4
.L_73:
        /*01bc*/ 	.byte	0x04, 0x11
        /*01be*/ 	.short	(.L_75 - .L_74)
	.align		4
.L_74:
        /*01c0*/ 	.word	index@(_Z22wholeeuleractivation19Pyi)
        /*01c4*/ 	.word	0x00000000


	//----- nvinfo : EIATTR_REGCOUNT
	.align		4
.L_75:
        /*01c8*/ 	.byte	0x04, 0x2f
        /*01ca*/ 	.short	(.L_77 - .L_76)
	.align		4
.L_76:
        /*01cc*/ 	.word	index@(_Z22wholeeuleractivation20Pyi)
        /*01d0*/ 	.word	0x0000000a


	//----- nvinfo : EIATTR_FRAME_SIZE
	.align		4
.L_77:
        /*01d4*/ 	.byte	0x04, 0x11
        /*01d6*/ 	.short	(.L_79 - .L_78)
	.align		4
.L_78:
        /*01d8*/ 	.word	index@(_Z22wholeeuleractivation20Pyi)
        /*01dc*/ 	.word	0x00000000


	//----- nvinfo : EIATTR_REGCOUNT
	.align		4
.L_79:
        /*01e0*/ 	.byte	0x04, 0x2f
        /*01e2*/ 	.short	(.L_81 - .L_80)
	.align		4
.L_80:
        /*01e4*/ 	.word	index@(_Z22wholeeuleractivation21Pyi)
        /*01e8*/ 	.word	0x00000008


	//----- nvinfo : EIATTR_FRAME_SIZE
	.align		4
.L_81:
        /*01ec*/ 	.byte	0x04, 0x11
        /*01ee*/ 	.short	(.L_83 - .L_82)
	.align		4
.L_82:
        /*01f0*/ 	.word	index@(_Z22wholeeuleractivation21Pyi)
        /*01f4*/ 	.word	0x00000000


	//----- nvinfo : EIATTR_REGCOUNT
	.align		4
.L_83:
        /*01f8*/ 	.byte	0x04, 0x2f
        /*01fa*/ 	.short	(.L_85 - .L_84)
	.align		4
.L_84:
        /*01fc*/ 	.word	index@(_Z22wholeeuleractivation22Pyi)
        /*0200*/ 	.word	0x00000008


	//----- nvinfo : EIATTR_FRAME_SIZE
	.align		4
.L_85:
        /*0204*/ 	.byte	0x04, 0x11
        /*0206*/ 	.short	(.L_87 - .L_86)
	.align		4
.L_86:
        /*0208*/ 	.word	index@(_Z22wholeeuleractivation22Pyi)
        /*020c*/ 	.word	0x00000000


	//----- nvinfo : EIATTR_REGCOUNT
	.align		4
.L_87:
        /*0210*/ 	.byte	0x04, 0x2f
        /*0212*/ 	.short	(.L_89 - .L_88)
	.align		4
.L_88:
        /*0214*/ 	.word	index@(_Z22wholeeuleractivation23Pyi)
        /*0218*/ 	.word	0x0000000a


	//----- nvinfo : EIATTR_FRAME_SIZE
	.align		4
.L_89:
        /*021c*/ 	.byte	0x04, 0x11
        /*021e*/ 	.short	(.L_91 - .L_90)
	.align		4
.L_90:
        /*0220*/ 	.word	index@(_Z22wholeeuleractivation23Pyi)
        /*0224*/ 	.word	0x00000000


	//----- nvinfo : EIATTR_REGCOUNT
	.align		4
.L_91:
        /*0228*/ 	.byte	0x04, 0x2f
        /*022a*/ 	.short	(.L_93 - .L_92)
	.align		4
.L_92:
        /*022c*/ 	.word	index@(_Z22wholeeuleractivation24Pyi)
        /*0230*/ 	.word	0x00000008


	//----- nvinfo : EIATTR_FRAME_SIZE
	.align		4
.L_93:
        /*0234*/ 	.byte	0x04, 0x11
        /*0236*/ 	.short	(.L_95 - .L_94)
	.align		4
.L_94:
        /*0238*/ 	.word	index@(_Z22wholeeuleractivation24Pyi)
        /*023c*/ 	.word	0x00000000


	//----- nvinfo : EIATTR_REGCOUNT
	.align		4
.L_95:
        /*0240*/ 	.byte	0x04, 0x2f
        /*0242*/ 	.short	(.L_97 - .L_96)
	.align		4
.L_96:
        /*0244*/ 	.word	index@(_Z22wholeeuleractivation25Pyi)
        /*0248*/ 	.word	0x00000008


	//----- nvinfo : EIATTR_FRAME_SIZE
	.align		4
.L_97:
        /*024c*/ 	.byte	0x04, 0x11
        /*024e*/ 	.short	(.L_99 - .L_98)
	.align		4
.L_98:
        /*0250*/ 	.word	index@(_Z22wholeeuleractivation25Pyi)
        /*0254*/ 	.word	0x00000000


	//----- nvinfo : EIATTR_MIN_STACK_SIZE
	.align		4
.L_99:
        /*0258*/ 	.byte	0x04, 0x12
        /*025a*/ 	.short	(.L_101 - .L_100)
	.align		4
.L_100:
        /*025c*/ 	.word	index@(_Z22wholeeuleractivation25Pyi)
        /*0260*/ 	.word	0x00000000


	//----- nvinfo : EIATTR_MIN_STACK_SIZE
	.align		4
.L_101:
        /*0264*/ 	.byte	0x04, 0x12
        /*0266*/ 	.short	(.L_103 - .L_102)
	.align		4
.L_102:
        /*0268*/ 	.word	index@(_Z22wholeeuleractivation24Pyi)
        /*026c*/ 	.word	0x00000000


	//----- nvinfo : EIATTR_MIN_STACK_SIZE
	.align		4
.L_103:
        /*0270*/ 	.byte	0x04, 0x12
        /*0272*/ 	.short	(.L_105 - .L_104)
	.align		4
.L_104:
        /*0274*/ 	.word	index@(_Z22wholeeuleractivation23Pyi)
        /*0278*/ 	.word	0x00000000


	//----- nvinfo : EIATTR_MIN_STACK_SIZE
	.align		4
.L_105:
        /*027c*/ 	.byte	0x04, 0x12
        /*027e*/ 	.short	(.L_107 - .L_106)
	.align		4
.L_106:
        /*0280*/ 	.word	index@(_Z22wholeeuleractivation22Pyi)
        /*0284*/ 	.word	0x00000000


	//----- nvinfo : EIATTR_MIN_STACK_SIZE
	.align		4
.L_107:
        /*0288*/ 	.byte	0x04, 0x12
        /*028a*/ 	.short	(.L_109 - .L_108)
	.align		4
.L_108:
        /*028c*/ 	.word	index@(_Z22wholeeuleractivation21Pyi)
        /*0290*/ 	.word	0x00000000


	//----- nvinfo : EIATTR_MIN_STACK_SIZE
	.align		4
.L_109:
        /*0294*/ 	.byte	0x04, 0x12
        /*0296*/ 	.short	(.L_111 - .L_110)
	.align		4
.L_110:
        /*0298*/ 	.word	index@(_Z22wholeeuleractivation20Pyi)
        /*029c*/ 	.word	0x00000000


	//----- nvinfo : EIATTR_MIN_STACK_SIZE
	.align		4
.L_111:
        /*02a0*/ 	.byte	0x04, 0x12
        /*02a2*/ 	.short	(.L_113 - .L_112)
	.align		4
.L_112:
        /*02a4*/ 	.word	index@(_Z22wholeeuleractivation19Pyi)
        /*02a8*/ 	.word	0x00000000


	//----- nvinfo : EIATTR_MIN_STACK_SIZE
	.align		4
.L_113:
        /*02ac*/ 	.byte	0x04, 0x12
        /*02ae*/ 	.short	(.L_115 - .L_114)
	.align		4
.L_114:
        /*02b0*/ 	.word	index@(_Z22wholeeuleractivation18Pyi)
        /*02b4*/ 	.word	0x00000000


	//----- nvinfo : EIATTR_MIN_STACK_SIZE
	.align		4
.L_115:
        /*02b8*/ 	.byte	0x04, 0x12
        /*02ba*/ 	.short	(.L_117 - .L_116)
	.align		4
.L_116:
        /*02bc*/ 	.word	index@(_Z22wholeeuleractivation17Pyi)
        /*02c0*/ 	.word	0x00000000


	//----- nvinfo : EIATTR_MIN_STACK_SIZE
	.align		4
.L_117:
        /*02c4*/ 	.byte	0x04, 0x12
        /*02c6*/ 	.short	(.L_119 - .L_118)
	.align		4
.L_118:
        /*02c8*/ 	.word	index@(_Z22wholeeuleractivation16Pyi)
        /*02cc*/ 	.word	0x00000000


	//----- nvinfo : EIATTR_MIN_STACK_SIZE
	.align		4
.L_119:
        /*02d0*/ 	.byte	0x04, 0x12
        /*02d2*/ 	.short	(.L_121 - .L_120)
	.align		4
.L_120:
        /*02d4*/ 	.word	index@(_Z22wholeeuleractivation15Pyi)
        /*02d8*/ 	.word	0x00000000


	//----- nvinfo : EIATTR_MIN_STACK_SIZE
	.align		4
.L_121:
        /*02dc*/ 	.byte	0x04, 0x12
        /*02de*/ 	.short	(.L_123 - .L_122)
	.align		4
.L_122:
        /*02e0*/ 	.word	index@(_Z22wholeeuleractivation14Pyi)
        /*02e4*/ 	.word	0x00000000


	//----- nvinfo : EIATTR_MIN_STACK_SIZE
	.align		4
.L_123:
        /*02e8*/ 	.byte	0x04, 0x12
        /*02ea*/ 	.short	(.L_125 - .L_124)
	.align		4
.L_124:
        /*02ec*/ 	.word	index@(_Z22wholeeuleractivation13Pyi)
        /*02f0*/ 	.word	0x00000000


	//----- nvinfo : EIATTR_MIN_STACK_SIZE
	.align		4
.L_125:
        /*02f4*/ 	.byte	0x04, 0x12
        /*02f6*/ 	.short	(.L_127 - .L_126)
	.align		4
.L_126:
        /*02f8*/ 	.word	index@(_Z22wholeeuleractivation12Pyi)
        /*02fc*/ 	.word	0x00000000


	//----- nvinfo : EIATTR_MIN_STACK_SIZE
	.align		4
.L_127:
        /*0300*/ 	.byte	0x04, 0x12
        /*0302*/ 	.short	(.L_129 - .L_128)
	.align		4
.L_128:
        /*0304*/ 	.word	index@(_Z22wholeeuleractivation11Pyi)
        /*0308*/ 	.word	0x00000000


	//----- nvinfo : EIATTR_MIN_STACK_SIZE
	.align		4
.L_129:
        /*030c*/ 	.byte	0x04, 0x12
        /*030e*/ 	.short	(.L_131 - .L_130)
	.align		4
.L_130:
        /*0310*/ 	.word	index@(_Z22wholeeuleractivation10Pyi)
        /*0314*/ 	.word	0x00000000


	//----- nvinfo : EIATTR_MIN_STACK_SIZE
	.align		4
.L_131:
        /*0318*/ 	.byte	0x04, 0x12
        /*031a*/ 	.short	(.L_133 - .L_132)
	.align		4
.L_132:
        /*031c*/ 	.word	index@(_Z21wholeeuleractivation9Pyi)
        /*0320*/ 	.word	0x00000000


	//----- nvinfo : EIATTR_MIN_STACK_SIZE
	.align		4
.L_133:
        /*0324*/ 	.byte	0x04, 0x12
        /*0326*/ 	.short	(.L_135 - .L_134)
	.align		4
.L_134:
        /*0328*/ 	.word	index@(_Z21wholeeuleractivation8Pyi)
        /*032c*/ 	.word	0x00000000


	//----- nvinfo : EIATTR_MIN_STACK_SIZE
	.align		4
.L_135:
        /*0330*/ 	.byte	0x04, 0x12
        /*0332*/ 	.short	(.L_137 - .L_136)
	.align		4
.L_136:
        /*0334*/ 	.word	index@(_Z21wholeeuleractivation7Pyi)
        /*0338*/ 	.word	0x00000000


	//----- nvinfo : EIATTR_MIN_STACK_SIZE
	.align		4
.L_137:
        /*033c*/ 	.byte	0x04, 0x12
        /*033e*/ 	.short	(.L_139 - .L_138)
	.align		4
.L_138:
        /*0340*/ 	.word	index@(_Z21wholeeuleractivation6Pyi)
        /*0344*/ 	.word	0x00000000


	//----- nvinfo : EIATTR_MIN_STACK_SIZE
	.align		4
.L_139:
        /*0348*/ 	.byte	0x04, 0x12
        /*034a*/ 	.short	(.L_141 - .L_140)
	.align		4
.L_140:
        /*034c*/ 	.word	index@(_Z21wholeeuleractivation5Pyi)
        /*0350*/ 	.word	0x00000000


	//----- nvinfo : EIATTR_MIN_STACK_SIZE
	.align		4
.L_141:
        /*0354*/ 	.byte	0x04, 0x12
        /*0356*/ 	.short	(.L_143 - .L_142)
	.align		4
.L_142:
        /*0358*/ 	.word	index@(_Z21wholeeuleractivation4Pyi)
        /*035c*/ 	.word	0x00000000


	//----- nvinfo : EIATTR_MIN_STACK_SIZE
	.align		4
.L_143:
        /*0360*/ 	.byte	0x04, 0x12
        /*0362*/ 	.short	(.L_145 - .L_144)
	.align		4
.L_144:
        /*0364*/ 	.word	index@(_Z21wholeeuleractivation3Pyi)
        /*0368*/ 	.word	0x00000000


	//----- nvinfo : EIATTR_MIN_STACK_SIZE
	.align		4
.L_145:
        /*036c*/ 	.byte	0x04, 0x12
        /*036e*/ 	.short	(.L_147 - .L_146)
	.align		4
.L_146:
        /*0370*/ 	.word	index@(_Z21wholeeuleractivation2Pyi)
        /*0374*/ 	.word	0x00000000


	//----- nvinfo : EIATTR_MIN_STACK_SIZE
	.align		4
.L_147:
        /*0378*/ 	.byte	0x04, 0x12
        /*037a*/ 	.short	(.L_149 - .L_148)
	.align		4
.L_148:
        /*037c*/ 	.word	index@(_Z21wholeeuleractivation1Pyi)
        /*0380*/ 	.word	0x00000000
.L_149:


//--------------------- .nv.compat                --------------------------
	.section	.nv.compat,"",@"SHT_CUDA_COMPAT_INFO"
	.align	4
        /*0000*/ 	.byte	0x02, 0x09, 0x00, 0x00, 0x02, 0x02, 0x01, 0x00, 0x02, 0x05, 0x05, 0x00, 0x03, 0x07, 0x01, 0x01
        /*0010*/ 	.byte	0x02, 0x03, 0x00, 0x00, 0x02, 0x06, 0x01, 0x00, 0x04, 0x0b, 0x08, 0x00, 0x09, 0x00, 0x00, 0x00
        /*0020*/ 	.byte	0x00, 0x00, 0x00, 0x00


//--------------------- .nv.info._Z22wholeeuleractivation25Pyi --------------------------
	.section	.nv.info._Z22wholeeuleractivation25Pyi,"",@"SHT_CUDA_INFO"
	.sectionflags	@""
	.align	4


	//----- nvinfo : EIATTR_CUDA_API_VERSION
	.align		4
        /*0000*/ 	.byte	0x04, 0x37
        /*0002*/ 	.short	(.L_151 - .L_150)
.L_150:
        /*0004*/ 	.word	0x00000082


	//----- nvinfo : EIATTR_KPARAM_INFO
	.align		4
.L_151:
        /*0008*/ 	.byte	0x04, 0x17
        /*000a*/ 	.short	(.L_153 - .L_152)
.L_152:
        /*000c*/ 	.word	0x00000000
        /*0010*/ 	.short	0x0001
        /*0012*/ 	.short	0x0008
        /*0014*/ 	.byte	0x00, 0xf0, 0x11, 0x00


	//----- nvinfo : EIATTR_KPARAM_INFO
	.align		4
.L_153:
        /*0018*/ 	.byte	0x04, 0x17
        /*001a*/ 	.short	(.L_155 - .L_154)
.L_154:
        /*001c*/ 	.word	0x00000000
        /*0020*/ 	.short	0x0000
        /*0022*/ 	.short	0x0000
        /*0024*/ 	.byte	0x00, 0xf5, 0x21, 0x00


	//----- nvinfo : EIATTR_SPARSE_MMA_MASK
	.align		4
.L_155:
        /*0028*/ 	.byte	0x03, 0x50
        /*002a*/ 	.short	0x0000


	//----- nvinfo : EIATTR_MAXREG_COUNT
	.align		4
        /*002c*/ 	.byte	0x03, 0x1b
        /*002e*/ 	.short	0x00ff


	//----- nvinfo : EIATTR_MERCURY_ISA_VERSION
	.align		4
        /*0030*/ 	.byte	0x03, 0x5f
        /*0032*/ 	.short	0x0101


	//----- nvinfo : EIATTR_VRC_CTA_INIT_COUNT
	.align		4
        /*0034*/ 	.byte	0x02, 0x4a
	.zero		1
	.zero		1


	//----- nvinfo : EIATTR_EXIT_INSTR_OFFSETS
	.align		4
        /*0038*/ 	.byte	0x04, 0x1c
        /*003a*/ 	.short	(.L_157 - .L_156)


	//   ....[0]....
.L_156:
        /*003c*/ 	.word	0x00000070


	//   ....[1]....
        /*0040*/ 	.word	0x000000f0


	//----- nvinfo : EIATTR_CBANK_PARAM_SIZE
	.align		4
.L_157:
        /*0044*/ 	.byte	0x03, 0x19
        /*0046*/ 	.short	0x000c


	//----- nvinfo : EIATTR_PARAM_CBANK
	.align		4
        /*0048*/ 	.byte	0x04, 0x0a
        /*004a*/ 	.short	(.L_159 - .L_158)
	.align		4
.L_158:
        /*004c*/ 	.word	index@(.nv.constant0._Z22wholeeuleractivation25Pyi)
        /*0050*/ 	.short	0x0380
        /*0052*/ 	.short	0x000c


	//----- nvinfo : EIATTR_SW_WAR
	.align		4
.L_159:
        /*0054*/ 	.byte	0x04, 0x36
        /*0056*/ 	.short	(.L_161 - .L_160)
.L_160:
        /*0058*/ 	.word	0x00000008
.L_161:


//--------------------- .nv.info._Z22wholeeuleractivation24Pyi --------------------------
	.section	.nv.info._Z22wholeeuleractivation24Pyi,"",@"SHT_CUDA_INFO"
	.sectionflags	@""
	.align	4


	//----- nvinfo : EIATTR_CUDA_API_VERSION
	.align		4
        /*0000*/ 	.byte	0x04, 0x37
        /*0002*/ 	.short	(.L_163 - .L_162)
.L_162:
        /*0004*/ 	.word	0x00000082


	//----- nvinfo : EIATTR_KPARAM_INFO
	.align		4
.L_163:
        /*0008*/ 	.byte	0x04, 0x17
        /*000a*/ 	.short	(.L_165 - .L_164)
.L_164:
        /*000c*/ 	.word	0x00000000
        /*0010*/ 	.short	0x0001
        /*0012*/ 	.short	0x0008
        /*0014*/ 	.byte	0x00, 0xf0, 0x11, 0x00


	//----- nvinfo : EIATTR_KPARAM_INFO
	.align		4
.L_165:
        /*0018*/ 	.byte	0x04, 0x17
        /*001a*/ 	.short	(.L_167 - .L_166)
.L_166:
        /*001c*/ 	.word	0x00000000
        /*0020*/ 	.short	0x0000
        /*0022*/ 	.short	0x0000
        /*0024*/ 	.byte	0x00, 0xf5, 0x21, 0x00


	//----- nvinfo : EIATTR_SPARSE_MMA_MASK
	.align		4
.L_167:
        /*0028*/ 	.byte	0x03, 0x50
        /*002a*/ 	.short	0x0000


	//----- nvinfo : EIATTR_MAXREG_COUNT
	.align		4
        /*002c*/ 	.byte	0x03, 0x1b
        /*002e*/ 	.short	0x00ff


	//----- nvinfo : EIATTR_MERCURY_ISA_VERSION
	.align		4
        /*0030*/ 	.byte	0x03, 0x5f
        /*0032*/ 	.short	0x0101


	//----- nvinfo : EIATTR_VRC_CTA_INIT_COUNT
	.align		4
        /*0034*/ 	.byte	0x02, 0x4a
	.zero		1
	.zero		1


	//----- nvinfo : EIATTR_EXIT_INSTR_OFFSETS
	.align		4
        /*0038*/ 	.byte	0x04, 0x1c
        /*003a*/ 	.short	(.L_169 - .L_168)


	//   ....[0]....
.L_168:
        /*003c*/ 	.word	0x00000070


	//   ....[1]....
        /*0040*/ 	.word	0x000000f0


	//----- nvinfo : EIATTR_CBANK_PARAM_SIZE
	.align		4
.L_169:
        /*0044*/ 	.byte	0x03, 0x19
        /*0046*/ 	.short	0x000c


	//----- nvinfo : EIATTR_PARAM_CBANK
	.align		4
        /*0048*/ 	.byte	0x04, 0x0a
        /*004a*/ 	.short	(.L_171 - .L_170)
	.align		4
.L_170:
        /*004c*/ 	.word	index@(.nv.constant0._Z22wholeeuleractivation24Pyi)
        /*0050*/ 	.short	0x0380
        /*0052*/ 	.short	0x000c


	//----- nvinfo : EIATTR_SW_WAR
	.align		4
.L_171:
        /*0054*/ 	.byte	0x04, 0x36
        /*0056*/ 	.short	(.L_173 - .L_172)
.L_172:
        /*0058*/ 	.word	0x00000008
.L_173:


//--------------------- .nv.info._Z22wholeeuleractivation23Pyi --------------------------
	.section	.nv.info._Z22wholeeuleractivation23Pyi,"",@"SHT_CUDA_INFO"
	.sectionflags	@""
	.align	4


	//----- nvinfo : EIATTR_CUDA_API_VERSION
	.align		4
        /*0000*/ 	.byte	0x04, 0x37
        /*0002*/ 	.short	(.L_175 - .L_174)
.L_174:
        /*0004*/ 	.word	0x00000082


	//----- nvinfo : EIATTR_KPARAM_INFO
	.align		4
.L_175:
        /*0008*/ 	.byte	0x04, 0x17
        /*000a*/ 	.short	(.L_177 - .L_176)
.L_176:
        /*000c*/ 	.word	0x00000000
        /*0010*/ 	.short	0x0001
        /*0012*/ 	.short	0x0008
        /*0014*/ 	.byte	0x00, 0xf0, 0x11, 0x00


	//----- nvinfo : EIATTR_KPARAM_INFO
	.align		4
.L_177:
        /*0018*/ 	.byte	0x04, 0x17
        /*001a*/ 	.short	(.L_179 - .L_178)
.L_178:
        /*001c*/ 	.word	0x00000000
        /*0020*/ 	.short	0x0000
        /*0022*/ 	.short	0x0000
        /*0024*/ 	.byte	0x00, 0xf5, 0x21, 0x00


	//----- nvinfo : EIATTR_SPARSE_MMA_MASK
	.align		4
.L_179:
        /*0028*/ 	.byte	0x03, 0x50
        /*002a*/ 	.short	0x0000


	//----- nvinfo : EIATTR_MAXREG_COUNT
	.align		4
        /*002c*/ 	.byte	0x03, 0x1b
        /*002e*/ 	.short	0x00ff


	//----- nvinfo : EIATTR_MERCURY_ISA_VERSION
	.align		4
        /*0030*/ 	.byte	0x03, 0x5f
        /*0032*/ 	.short	0x0101


	//----- nvinfo : EIATTR_VRC_CTA_INIT_COUNT
	.align		4
        /*0034*/ 	.byte	0x02, 0x4a
	.zero		1
	.zero		1


	//----- nvinfo : EIATTR_EXIT_INSTR_OFFSETS
	.align		4
        /*0038*/ 	.byte	0x04, 0x1c
        /*003a*/ 	.short	(.L_181 - .L_180)


	//   ....[0]....
.L_180:
        /*003c*/ 	.word	0x00000070


	//   ....[1]....
        /*0040*/ 	.word	0x00000100


	//----- nvinfo : EIATTR_CBANK_PARAM_SIZE
	.align		4
.L_181:
        /*0044*/ 	.byte	0x03, 0x19
        /*0046*/ 	.short	0x000c


	//----- nvinfo : EIATTR_PARAM_CBANK
	.align		4
        /*0048*/ 	.byte	0x04, 0x0a
        /*004a*/ 	.short	(.L_183 - .L_182)
	.align		4
.L_182:
        /*004c*/ 	.word	index@(.nv.constant0._Z22wholeeuleractivation23Pyi)
        /*0050*/ 	.short	0x0380
        /*0052*/ 	.short	0x000c


	//----- nvinfo : EIATTR_SW_WAR
	.align		4
.L_183:
        /*0054*/ 	.byte	0x04, 0x36
        /*0056*/ 	.short	(.L_185 - .L_184)
.L_184:
        /*0058*/ 	.word	0x00000008
.L_185:


//--------------------- .nv.info._Z22wholeeuleractivation22Pyi --------------------------
	.section	.nv.info._Z22wholeeuleractivation22Pyi,"",@"SHT_CUDA_INFO"
	.sectionflags	@""
	.align	4


	//----- nvinfo : EIATTR_CUDA_API_VERSION
	.align		4
        /*0000*/ 	.byte	0x04, 0x37
        /*0002*/ 	.short	(.L_187 - .L_186)
.L_186:
        /*0004*/ 	.word	0x00000082


	//----- nvinfo : EIATTR_KPARAM_INFO
	.align		4
.L_187:
        /*0008*/ 	.byte	0x04, 0x17
        /*000a*/ 	.short	(.L_189 - .L_188)
.L_188:
        /*000c*/ 	.word	0x00000000
        /*0010*/ 	.short	0x0001
        /*0012*/ 	.short	0x0008
        /*0014*/ 	.byte	0x00, 0xf0, 0x11, 0x00


	//----- nvinfo : EIATTR_KPARAM_INFO
	.align		4
.L_189:
        /*0018*/ 	.byte	0x04, 0x17
        /*001a*/ 	.short	(.L_191 - .L_190)
.L_190:
        /*001c*/ 	.word	0x00000000
        /*0020*/ 	.short	0x0000
        /*0022*/ 	.short	0x0000
        /*0024*/ 	.byte	0x00, 0xf5, 0x21, 0x00


	//----- nvinfo : EIATTR_SPARSE_MMA_MASK
	.align		4
.L_191:
        /*0028*/ 	.byte	0x03, 0x50
        /*002a*/ 	.short	0x0000


	//----- nvinfo : EIATTR_MAXREG_COUNT
	.align		4
        /*002c*/ 	.byte	0x03, 0x1b
        /*002e*/ 	.short	0x00ff


	//----- nvinfo : EIATTR_MERCURY_ISA_VERSION
	.align		4
        /*0030*/ 	.byte	0x03, 0x5f
        /*0032*/ 	.short	0x0101


	//----- nvinfo : EIATTR_VRC_CTA_INIT_COUNT
	.align		4
        /*0034*/ 	.byte	0x02, 0x4a
	.zero		1
	.zero		1


	//----- nvinfo : EIATTR_EXIT_INSTR_OFFSETS
	.align		4
        /*0038*/ 	.byte	0x04, 0x1c
        /*003a*/ 	.short	(.L_193 - .L_192)


	//   ....[0]....
.L_192:
        /*003c*/ 	.word	0x00000070


	//   ....[1]....
        /*0040*/ 	.word	0x000000f0


	//----- nvinfo : EIATTR_CBANK_PARAM_SIZE
	.align		4
.L_193:
        /*0044*/ 	.byte	0x03, 0x19
        /*0046*/ 	.short	0x000c


	//----- nvinfo : EIATTR_PARAM_CBANK
	.align		4
        /*0048*/ 	.byte	0x04, 0x0a
        /*004a*/ 	.short	(.L_195 - .L_194)
	.align		4
.L_194:
        /*004c*/ 	.word	index@(.nv.constant0._Z22wholeeuleractivation22Pyi)
        /*0050*/ 	.short	0x0380
        /*0052*/ 	.short	0x000c


	//----- nvinfo : EIATTR_SW_WAR
	.align		4
.L_195:
        /*0054*/ 	.byte	0x04, 0x36
        /*0056*/ 	.short	(.L_197 - .L_196)
.L_196:
        /*0058*/ 	.word	0x00000008
.L_197:


//--------------------- .nv.info._Z22wholeeuleractivation21Pyi --------------------------
	.section	.nv.info._Z22wholeeuleractivation21Pyi,"",@"SHT_CUDA_INFO"
	.sectionflags	@""
	.align	4


	//----- nvinfo : EIATTR_CUDA_API_VERSION
	.align		4
        /*0000*/ 	.byte	0x04, 0x37
        /*0002*/ 	.short	(.L_199 - .L_198)
.L_198:
        /*0004*/ 	.word	0x00000082


	//----- nvinfo : EIATTR_KPARAM_INFO
	.align		4
.L_199:
        /*0008*/ 	.byte	0x04, 0x17
        /*000a*/ 	.short	(.L_201 - .L_200)
.L_200:
        /*000c*/ 	.word	0x00000000
        /*0010*/ 	.short	0x0001
        /*0012*/ 	.short	0x0008
        /*0014*/ 	.byte	0x00, 0xf0, 0x11, 0x00


	//----- nvinfo : EIATTR_KPARAM_INFO
	.align		4
.L_201:
        /*0018*/ 	.byte	0x04, 0x17
        /*001a*/ 	.short	(.L_203 - .L_202)
.L_202:
        /*001c*/ 	.word	0x00000000
        /*0020*/ 	.short	0x0000
        /*0022*/ 	.short	0x0000
        /*0024*/ 	.byte	0x00, 0xf5, 0x21, 0x00


	//----- nvinfo : EIATTR_SPARSE_MMA_MASK
	.align		4
.L_203:
        /*0028*/ 	.byte	0x03, 0x50
        /*002a*/ 	.short	0x0000


	//----- nvinfo : EIATTR_MAXREG_COUNT
	.align		4
        /*002c*/ 	.byte	0x03, 0x1b
        /*002e*/ 	.short	0x00ff


	//----- nvinfo : EIATTR_MERCURY_ISA_VERSION
	.align		4
        /*0030*/ 	.byte	0x03, 0x5f
        /*0032*/ 	.short	0x0101


	//----- nvinfo : EIATTR_VRC_CTA_INIT_COUNT
	.align		4
        /*0034*/ 	.byte	0x02, 0x4a
	.zero		1
	.zero		1


	//----- nvinfo : EIATTR_EXIT_INSTR_OFFSETS
	.align		4
        /*0038*/ 	.byte	0x04, 0x1c
        /*003a*/ 	.short	(.L_205 - .L_204)


	//   ....[0]....
.L_204:
        /*003c*/ 	.word	0x00000070


	//   ....[1]....
        /*0040*/ 	.word	0x000000f0


	//----- nvinfo : EIATTR_CBANK_PARAM_SIZE
	.align		4
.L_205:
        /*0044*/ 	.byte	0x03, 0x19
        /*0046*/ 	.short	0x000c


	//----- nvinfo : EIATTR_PARAM_CBANK
	.align		4
        /*0048*/ 	.byte	0x04, 0x0a
        /*004a*/ 	.short	(.L_207 - .L_206)
	.align		4
.L_206:
        /*004c*/ 	.word	index@(.nv.constant0._Z22wholeeuleractivation21Pyi)
        /*0050*/ 	.short	0x0380
        /*0052*/ 	.short	0x000c


	//----- nvinfo : EIATTR_SW_WAR
	.align		4
.L_207:
        /*0054*/ 	.byte	0x04, 0x36
        /*0056*/ 	.short	(.L_209 - .L_208)
.L_208:
        /*0058*/ 	.word	0x00000008
.L_209:


//--------------------- .nv.info._Z22wholeeuleractivation20Pyi --------------------------
	.section	.nv.info._Z22wholeeuleractivation20Pyi,"",@"SHT_CUDA_INFO"
	.sectionflags	@""
	.align	4


	//----- nvinfo : EIATTR_CUDA_API_VERSION
	.align		4
        /*0000*/ 	.byte	0x04, 0x37
        /*0002*/ 	.short	(.L_211 - .L_210)
.L_210:
        /*0004*/ 	.word	0x00000082


	//----- nvinfo : EIATTR_KPARAM_INFO
	.align		4
.L_211:
        /*0008*/ 	.byte	0x04, 0x17
        /*000a*/ 	.short	(.L_213 - .L_212)
.L_212:
        /*000c*/ 	.word	0x00000000
        /*0010*/ 	.short	0x0001
        /*0012*/ 	.short	0x0008
        /*0014*/ 	.byte	0x00, 0xf0, 0x11, 0x00


	//----- nvinfo : EIATTR_KPARAM_INFO
	.align		4
.L_213:
        /*0018*/ 	.byte	0x04, 0x17
        /*001a*/ 	.short	(.L_215 - .L_214)
.L_214:
        /*001c*/ 	.word	0x00000000
        /*0020*/ 	.short	0x0000
        /*0022*/ 	.short	0x0000
        /*0024*/ 	.byte	0x00, 0xf5, 0x21, 0x00


	//----- nvinfo : EIATTR_SPARSE_MMA_MASK
	.align		4
.L_215:
        /*0028*/ 	.byte	0x03, 0x50
        /*002a*/ 	.short	0x0000


	//----- nvinfo : EIATTR_MAXREG_COUNT
	.align		4
        /*002c*/ 	.byte	0x03, 0x1b
        /*002e*/ 	.short	0x00ff


	//----- nvinfo : EIATTR_MERCURY_ISA_VERSION
	.align		4
        /*0030*/ 	.byte	0x03, 0x5f
        /*0032*/ 	.short	0x0101


	//----- nvinfo : EIATTR_VRC_CTA_INIT_COUNT
	.align		4
        /*0034*/ 	.byte	0x02, 0x4a
	.zero		1
	.zero		1


	//----- nvinfo : EIATTR_EXIT_INSTR_OFFSETS
	.align		4
        /*0038*/ 	.byte	0x04, 0x1c
        /*003a*/ 	.short	(.L_217 - .L_216)


	//   ....[0]....
.L_216:
        /*003c*/ 	.word	0x00000070


	//   ....[1]....
        /*0040*/ 	.word	0x00000100


	//----- nvinfo : EIATTR_CBANK_PARAM_SIZE
	.align		4
.L_217:
        /*0044*/ 	.byte	0x03, 0x19
        /*0046*/ 	.short	0x000c


	//----- nvinfo : EIATTR_PARAM_CBANK
	.align		4
        /*0048*/ 	.byte	0x04, 0x0a
        /*004a*/ 	.short	(.L_219 - .L_218)
	.align		4
.L_218:
        /*004c*/ 	.word	index@(.nv.constant0._Z22wholeeuleractivation20Pyi)
        /*0050*/ 	.short	0x0380
        /*0052*/ 	.short	0x000c


	//----- nvinfo : EIATTR_SW_WAR
	.align		4
.L_219:
        /*0054*/ 	.byte	0x04, 0x36
        /*0056*/ 	.short	(.L_221 - .L_220)
.L_220:
        /*0058*/ 	.word	0x00000008
.L_221:


//--------------------- .nv.info._Z22wholeeuleractivation19Pyi --------------------------
	.section	.nv.info._Z22wholeeuleractivation19Pyi,"",@"SHT_CUDA_INFO"
	.sectionflags	@""
	.align	4


	//----- nvinfo : EIATTR_CUDA_API_VERSION
	.align		4
        /*0000*/ 	.byte	0x04, 0x37
        /*0002*/ 	.short	(.L_223 - .L_222)
.L_222:
        /*0004*/ 	.word	0x00000082


	//----- nvinfo : EIATTR_KPARAM_INFO
	.align		4
.L_223:
        /*0008*/ 	.byte	0x04, 0x17
        /*000a*/ 	.short	(.L_225 - .L_224)
.L_224:
        /*000c*/ 	.word	0x00000000
        /*0010*/ 	.short	0x0001
        /*0012*/ 	.short	0x0008
        /*0014*/ 	.byte	0x00, 0xf0, 0x11, 0x00


	//----- nvinfo : EIATTR_KPARAM_INFO
	.align		4
.L_225:
        /*0018*/ 	.byte	0x04, 0x17
        /*001a*/ 	.short	(.L_227 - .L_226)
.L_226:
        /*001c*/ 	.word	0x00000000
        /*0020*/ 	.short	0x0000
        /*0022*/ 	.short	0x0000
        /*0024*/ 	.byte	0x00, 0xf5, 0x21, 0x00


	//----- nvinfo : EIATTR_SPARSE_MMA_MASK
	.align		4
.L_227:
        /*0028*/ 	.byte	0x03, 0x50
        /*002a*/ 	.short	0x0000


	//----- nvinfo : EIATTR_MAXREG_COUNT
	.align		4
        /*002c*/ 	.byte	0x03, 0x1b
        /*002e*/ 	.short	0x00ff


	//----- nvinfo : EIATTR_MERCURY_ISA_VERSION
	.align		4
        /*0030*/ 	.byte	0x03, 0x5f
        /*0032*/ 	.short	0x0101


	//----- nvinfo : EIATTR_VRC_CTA_INIT_COUNT
	.align		4
        /*0034*/ 	.byte	0x02, 0x4a
	.zero		1
	.zero		1


	//----- nvinfo : EIATTR_EXIT_INSTR_OFFSETS
	.align		4
        /*0038*/ 	.byte	0x04, 0x1c
        /*003a*/ 	.short	(.L_229 - .L_228)


	//   ....[0]....
.L_228:
        /*003c*/ 	.word	0x00000070


	//   ....[1]....
        /*0040*/ 	.word	0x000000f0


	//----- nvinfo : EIATTR_CBANK_PARAM_SIZE
	.align		4
.L_229:
        /*0044*/ 	.byte	0x03, 0x19
        /*0046*/ 	.short	0x000c


	//----- nvinfo : EIATTR_PARAM_CBANK
	.align		4
        /*0048*/ 	.byte	0x04, 0x0a
        /*004a*/ 	.short	(.L_231 - .L_230)
	.align		4
.L_230:
        /*004c*/ 	.word	index@(.nv.constant0._Z22wholeeuleractivation19Pyi)
        /*0050*/ 	.short	0x0380
        /*0052*/ 	.short	0x000c


	//----- nvinfo : EIATTR_SW_WAR
	.align		4
.L_231:
        /*0054*/ 	.byte	0x04, 0x36
        /*0056*/ 	.short	(.L_233 - .L_232)
.L_232:
        /*0058*/ 	.word	0x00000008
.L_233:


//--------------------- .nv.info._Z22wholeeuleractivation18Pyi --------------------------
	.section	.nv.info._Z22wholeeuleractivation18Pyi,"",@"SHT_CUDA_INFO"
	.sectionflags	@""
	.align	4


	//----- nvinfo : EIATTR_CUDA_API_VERSION
	.align		4
        /*0000*/ 	.byte	0x04, 0x37
        /*0002*/ 	.short	(.L_235 - .L_234)
.L_234:
        /*0004*/ 	.word	0x00000082


	//----- nvinfo : EIATTR_KPARAM_INFO
	.align		4
.L_235:
        /*0008*/ 	.byte	0x04, 0x17
        /*000a*/ 	.short	(.L_237 - .L_236)
.L_236:
        /*000c*/ 	.word	0x00000000
        /*0010*/ 	.short	0x0001
        /*0012*/ 	.short	0x0008
        /*0014*/ 	.byte	0x00, 0xf0, 0x11, 0x00


	//----- nvinfo : EIATTR_KPARAM_INFO
	.align		4
.L_237:
        /*0018*/ 	.byte	0x04, 0x17
        /*001a*/ 	.short	(.L_239 - .L_238)
.L_238:
        /*001c*/ 	.word	0x00000000
        /*0020*/ 	.short	0x0000
        /*0022*/ 	.short	0x0000
        /*0024*/ 	.byte	0x00, 0xf5, 0x21, 0x00


	//----- nvinfo : EIATTR_SPARSE_MMA_MASK
	.align		4
.L_239:
        /*0028*/ 	.byte	0x03, 0x50
        /*002a*/ 	.short	0x0000


	//----- nvinfo : EIATTR_MAXREG_COUNT
	.align		4
        /*002c*/ 	.byte	0x03, 0x1b
        /*002e*/ 	.short	0x00ff


	//----- nvinfo : EIATTR_MERCURY_ISA_VERSION
	.align		4
        /*0030*/ 	.byte	0x03, 0x5f
        /*0032*/ 	.short	0x0101


	//----- nvinfo : EIATTR_VRC_CTA_INIT_COUNT
	.align		4
        /*0034*/ 	.byte	0x02, 0x4a
	.zero		1
	.zero		1


	//----- nvinfo : EIATTR_EXIT_INSTR_OFFSETS
	.align		4
        /*0038*/ 	.byte	0x04, 0x1c
        /*003a*/ 	.short	(.L_241 - .L_240)


	//   ....[0]....
.L_240:
        /*003c*/ 	.word	0x00000070


	//   ....[1]....
        /*0040*/ 	.word	0x000000f0


	//----- nvinfo : EIATTR_CBANK_PARAM_SIZE
	.align		4
.L_241:
        /*0044*/ 	.byte	0x03, 0x19
        /*0046*/ 	.short	0x000c


	//----- nvinfo : EIATTR_PARAM_CBANK
	.align		4
        /*0048*/ 	.byte	0x04, 0x0a
        /*004a*/ 	.short	(.L_243 - .L_242)
	.align		4
.L_242:
        /*004c*/ 	.word	index@(.nv.constant0._Z22wholeeuleractivation18Pyi)
        /*0050*/ 	.short	0x0380
        /*0052*/ 	.short	0x000c


	//----- nvinfo : EIATTR_SW_WAR
	.align		4
.L_243:
        /*0054*/ 	.byte	0x04, 0x36
        /*0056*/ 	.short	(.L_245 - .L_244)
.L_244:
        /*0058*/ 	.word	0x00000008
.L_245:


//--------------------- .nv.info._Z22wholeeuleractivation17Pyi --------------------------
	.section	.nv.info._Z22wholeeuleractivation17Pyi,"",@"SHT_CUDA_INFO"
	.sectionflags	@""
	.align	4


	//----- nvinfo : EIATTR_CUDA_API_VERSION
	.align		4
        /*0000*/ 	.byte	0x04, 0x37
        /*0002*/ 	.short	(.L_247 - .L_246)
.L_246:
        /*0004*/ 	.word	0x00000082


	//----- nvinfo : EIATTR_KPARAM_INFO
	.align		4
.L_247:
        /*0008*/ 	.byte	0x04, 0x17
        /*000a*/ 	.short	(.L_249 - .L_248)
.L_248:
        /*000c*/ 	.word	0x00000000
        /*0010*/ 	.short	0x0001
        /*0012*/ 	.short	0x0008
        /*0014*/ 	.byte	0x00, 0xf0, 0x11, 0x00


	//----- nvinfo : EIATTR_KPARAM_INFO
	.align		4
.L_249:
        /*0018*/ 	.byte	0x04, 0x17
        /*001a*/ 	.short	(.L_251 - .L_250)
.L_250:
        /*001c*/ 	.word	0x00000000
        /*0020*/ 	.short	0x0000
        /*0022*/ 	.short	0x0000
        /*0024*/ 	.byte	0x00, 0xf5, 0x21, 0x00


	//----- nvinfo : EIATTR_SPARSE_MMA_MASK
	.align		4
.L_251:
        /*0028*/ 	.byte	0x03, 0x50
        /*002a*/ 	.short	0x0000


	//----- nvinfo : EIATTR_MAXREG_COUNT
	.align		4
        /*002c*/ 	.byte	0x03, 0x1b
        /*002e*/ 	.short	0x00ff


	//----- nvinfo : EIATTR_MERCURY_ISA_VERSION
	.align		4
        /*0030*/ 	.byte	0x03, 0x5f
        /*0032*/ 	.short	0x0101


	//----- nvinfo : EIATTR_VRC_CTA_INIT_COUNT
	.align		4
        /*0034*/ 	.byte	0x02, 0x4a
	.zero		1
	.zero		1


	//----- nvinfo : EIATTR_EXIT_INSTR_OFFSETS
	.align		4
        /*0038*/ 	.byte	0x04, 0x1c
        /*003a*/ 	.short	(.L_253 - .L_252)


	//   ....[0]....
.L_252:
        /*003c*/ 	.word	0x00000070


	//   ....[1]....
        /*0040*/ 	.word	0x00000100


	//----- nvinfo : EIATTR_CBANK_PARAM_SIZE
	.align		4
.L_253:
        /*0044*/ 	.byte	0x03, 0x19
        /*0046*/ 	.short	0x000c


	//----- nvinfo : EIATTR_PARAM_CBANK
	.align		4
        /*0048*/ 	.byte	0x04, 0x0a
        /*004a*/ 	.short	(.L_255 - .L_254)
	.align		4
.L_254:
        /*004c*/ 	.word	index@(.nv.constant0._Z22wholeeuleractivation17Pyi)
        /*0050*/ 	.short	0x0380
        /*0052*/ 	.short	0x000c


	//----- nvinfo : EIATTR_SW_WAR
	.align		4
.L_255:
        /*0054*/ 	.byte	0x04, 0x36
        /*0056*/ 	.short	(.L_257 - .L_256)
.L_256:
        /*0058*/ 	.word	0x00000008
.L_257:


//--------------------- .nv.info._Z22wholeeuleractivation16Pyi --------------------------
	.section	.nv.info._Z22wholeeuleractivation16Pyi,"",@"SHT_CUDA_INFO"
	.sectionflags	@""
	.align	4


	//----- nvinfo : EIATTR_CUDA_API_VERSION
	.align		4
        /*0000*/ 	.byte	0x04, 0x37
        /*0002*/ 	.short	(.L_259 - .L_258)
.L_258:
        /*0004*/ 	.word	0x00000082


	//----- nvinfo : EIATTR_KPARAM_INFO
	.align		4
.L_259:
        /*0008*/ 	.byte	0x04, 0x17
        /*000a*/ 	.short	(.L_261 - .L_260)
.L_260:
        /*000c*/ 	.word	0x00000000
        /*0010*/ 	.short	0x0001
        /*0012*/ 	.short	0x0008
        /*0014*/ 	.byte	0x00, 0xf0, 0x11, 0x00


	//----- nvinfo : EIATTR_KPARAM_INFO
	.align		4
.L_261:
        /*0018*/ 	.byte	0x04, 0x17
        /*001a*/ 	.short	(.L_263 - .L_262)
.L_262:
        /*001c*/ 	.word	0x00000000
        /*0020*/ 	.short	0x0000
        /*0022*/ 	.short	0x0000
        /*0024*/ 	.byte	0x00, 0xf5, 0x21, 0x00


	//----- nvinfo : EIATTR_SPARSE_MMA_MASK
	.align		4
.L_263:
        /*0028*/ 	.byte	0x03, 0x50
        /*002a*/ 	.short	0x0000


	//----- nvinfo : EIATTR_MAXREG_COUNT
	.align		4
        /*002c*/ 	.byte	0x03, 0x1b
        /*002e*/ 	.short	0x00ff


	//----- nvinfo : EIATTR_MERCURY_ISA_VERSION
	.align		4
        /*0030*/ 	.byte	0x03, 0x5f
        /*0032*/ 	.short	0x0101


	//----- nvinfo : EIATTR_VRC_CTA_INIT_COUNT
	.align		4
        /*0034*/ 	.byte	0x02, 0x4a
	.zero		1
	.zero		1


	//----- nvinfo : EIATTR_EXIT_INSTR_OFFSETS
	.align		4
        /*0038*/ 	.byte	0x04, 0x1c
        /*003a*/ 	.short	(.L_265 - .L_264)


	//   ....[0]....
.L_264:
        /*003c*/ 	.word	0x00000070


	//   ....[1]....
        /*0040*/ 	.word	0x000000f0


	//----- nvinfo : EIATTR_CBANK_PARAM_SIZE
	.align		4
.L_265:
        /*0044*/ 	.byte	0x03, 0x19
        /*0046*/ 	.short	0x000c


	//----- nvinfo : EIATTR_PARAM_CBANK
	.align		4
        /*0048*/ 	.byte	0x04, 0x0a
        /*004a*/ 	.short	(.L_267 - .L_266)
	.align		4
.L_266:
        /*004c*/ 	.word	index@(.nv.constant0._Z22wholeeuleractivation16Pyi)
        /*0050*/ 	.short	0x0380
        /*0052*/ 	.short	0x000c


	//----- nvinfo : EIATTR_SW_WAR
	.align		4
.L_267:
        /*0054*/ 	.byte	0x04, 0x36
        /*0056*/ 	.short	(.L_269 - .L_268)
.L_268:
        /*0058*/ 	.word	0x00000008
.L_269:


//--------------------- .nv.info._Z22wholeeuleractivation15Pyi --------------------------
	.section	.nv.info._Z22wholeeuleractivation15Pyi,"",@"SHT_CUDA_INFO"
	.sectionflags	@""
	.align	4


	//----- nvinfo : EIATTR_CUDA_API_VERSION
	.align		4
        /*0000*/ 	.byte	0x04, 0x37
        /*0002*/ 	.short	(.L_271 - .L_270)
.L_270:
        /*0004*/ 	.word	0x00000082


	//----- nvinfo : EIATTR_KPARAM_INFO
	.align		4
.L_271:
        /*0008*/ 	.byte	0x04, 0x17
        /*000a*/ 	.short	(.L_273 - .L_272)
.L_272:
        /*000c*/ 	.word	0x00000000
        /*0010*/ 	.short	0x0001
        /*0012*/ 	.short	0x0008
        /*0014*/ 	.byte	0x00, 0xf0, 0x11, 0x00


	//----- nvinfo : EIATTR_KPARAM_INFO
	.align		4
.L_273:
        /*0018*/ 	.byte	0x04, 0x17
        /*001a*/ 	.short	(.L_275 - .L_274)
.L_274:
        /*001c*/ 	.word	0x00000000
        /*0020*/ 	.short	0x0000
        /*0022*/ 	.short	0x0000
        /*0024*/ 	.byte	0x00, 0xf5, 0x21, 0x00


	//----- nvinfo : EIATTR_SPARSE_MMA_MASK
	.align		4
.L_275:
        /*0028*/ 	.byte	0x03, 0x50
        /*002a*/ 	.short	0x0000


	//----- nvinfo : EIATTR_MAXREG_COUNT
	.align		4
        /*002c*/ 	.byte	0x03, 0x1b
        /*002e*/ 	.short	0x00ff


	//----- nvinfo : EIATTR_MERCURY_ISA_VERSION
	.align		4
        /*0030*/ 	.byte	0x03, 0x5f
        /*0032*/ 	.short	0x0101


	//----- nvinfo : EIATTR_VRC_CTA_INIT_COUNT
	.align		4
        /*0034*/ 	.byte	0x02, 0x4a
	.zero		1
	.zero		1


	//----- nvinfo : EIATTR_EXIT_INSTR_OFFSETS
	.align		4
        /*0038*/ 	.byte	0x04, 0x1c
        /*003a*/ 	.short	(.L_277 - .L_276)


	//   ....[0]....
.L_276:
        /*003c*/ 	.word	0x00000070


	//   ....[1]....
        /*0040*/ 	.word	0x000000f0


	//----- nvinfo : EIATTR_CBANK_PARAM_SIZE
	.align		4
.L_277:
        /*0044*/ 	.byte	0x03, 0x19
        /*0046*/ 	.short	0x000c


	//----- nvinfo : EIATTR_PARAM_CBANK
	.align		4
        /*0048*/ 	.byte	0x04, 0x0a
        /*004a*/ 	.short	(.L_279 - .L_278)
	.align		4
.L_278:
        /*004c*/ 	.word	index@(.nv.constant0._Z22wholeeuleractivation15Pyi)
        /*0050*/ 	.short	0x0380
        /*0052*/ 	.short	0x000c


	//----- nvinfo : EIATTR_SW_WAR
	.align		4
.L_279:
        /*0054*/ 	.byte	0x04, 0x36
        /*0056*/ 	.short	(.L_281 - .L_280)
.L_280:
        /*0058*/ 	.word	0x00000008
.L_281:


//--------------------- .nv.info._Z22wholeeuleractivation14Pyi --------------------------
	.section	.nv.info._Z22wholeeuleractivation14Pyi,"",@"SHT_CUDA_INFO"
	.sectionflags	@""
	.align	4


	//----- nvinfo : EIATTR_CUDA_API_VERSION
	.align		4
        /*0000*/ 	.byte	0x04, 0x37
        /*0002*/ 	.short	(.L_283 - .L_282)
.L_282:
        /*0004*/ 	.word	0x00000082


	//----- nvinfo : EIATTR_KPARAM_INFO
	.align		4
.L_283:
        /*0008*/ 	.byte	0x04, 0x17
        /*000a*/ 	.short	(.L_285 - .L_284)
.L_284:
        /*000c*/ 	.word	0x00000000
        /*0010*/ 	.short	0x0001
        /*0012*/ 	.short	0x0008
        /*0014*/ 	.byte	0x00, 0xf0, 0x11, 0x00


	//----- nvinfo : EIATTR_KPARAM_INFO
	.align		4
.L_285:
        /*0018*/ 	.byte	0x04, 0x17
        /*001a*/ 	.short	(.L_287 - .L_286)
.L_286:
        /*001c*/ 	.word	0x00000000
        /*0020*/ 	.short	0x0000
        /*0022*/ 	.short	0x0000
        /*0024*/ 	.byte	0x00, 0xf5, 0x21, 0x00


	//----- nvinfo : EIATTR_SPARSE_MMA_MASK
	.align		4
.L_287:
        /*0028*/ 	.byte	0x03, 0x50
        /*002a*/ 	.short	0x0000


	//----- nvinfo : EIATTR_MAXREG_COUNT
	.align		4
        /*002c*/ 	.byte	0x03, 0x1b
        /*002e*/ 	.short	0x00ff


	//----- nvinfo : EIATTR_MERCURY_ISA_VERSION
	.align		4
        /*0030*/ 	.byte	0x03, 0x5f
        /*0032*/ 	.short	0x0101


	//----- nvinfo : EIATTR_VRC_CTA_INIT_COUNT
	.align		4
        /*0034*/ 	.byte	0x02, 0x4a
	.zero		1
	.zero		1


	//----- nvinfo : EIATTR_EXIT_INSTR_OFFSETS
	.align		4
        /*0038*/ 	.byte	0x04, 0x1c
        /*003a*/ 	.short	(.L_289 - .L_288)


	//   ....[0]....
.L_288:
        /*003c*/ 	.word	0x00000070


	//   ....[1]....
        /*0040*/ 	.word	0x00000100


	//----- nvinfo : EIATTR_CBANK_PARAM_SIZE
	.align		4
.L_289:
        /*0044*/ 	.byte	0x03, 0x19
        /*0046*/ 	.short	0x000c


	//----- nvinfo : EIATTR_PARAM_CBANK
	.align		4
        /*0048*/ 	.byte	0x04, 0x0a
        /*004a*/ 	.short	(.L_291 - .L_290)
	.align		4
.L_290:
        /*004c*/ 	.word	index@(.nv.constant0._Z22wholeeuleractivation14Pyi)
        /*0050*/ 	.short	0x0380
        /*0052*/ 	.short	0x000c


	//----- nvinfo : EIATTR_SW_WAR
	.align		4
.L_291:
        /*0054*/ 	.byte	0x04, 0x36
        /*0056*/ 	.short	(.L_293 - .L_292)
.L_292:
        /*0058*/ 	.word	0x00000008
.L_293:


//--------------------- .nv.info._Z22wholeeuleractivation13Pyi --------------------------
	.section	.nv.info._Z22wholeeuleractivation13Pyi,"",@"SHT_CUDA_INFO"
	.sectionflags	@""
	.align	4


	//----- nvinfo : EIATTR_CUDA_API_VERSION
	.align		4
        /*0000*/ 	.byte	0x04, 0x37
        /*0002*/ 	.short	(.L_295 - .L_294)
.L_294:
        /*0004*/ 	.word	0x00000082


	//----- nvinfo : EIATTR_KPARAM_INFO
	.align		4
.L_295:
        /*0008*/ 	.byte	0x04, 0x17
        /*000a*/ 	.short	(.L_297 - .L_296)
.L_296:
        /*000c*/ 	.word	0x00000000
        /*0010*/ 	.short	0x0001
        /*0012*/ 	.short	0x0008
        /*0014*/ 	.byte	0x00, 0xf0, 0x11, 0x00


	//----- nvinfo : EIATTR_KPARAM_INFO
	.align		4
.L_297:
        /*0018*/ 	.byte	0x04, 0x17
        /*001a*/ 	.short	(.L_299 - .L_298)
.L_298:
        /*001c*/ 	.word	0x00000000
        /*0020*/ 	.short	0x0000
        /*0022*/ 	.short	0x0000
        /*0024*/ 	.byte	0x00, 0xf5, 0x21, 0x00


	//----- nvinfo : EIATTR_SPARSE_MMA_MASK
	.align		4
.L_299:
        /*0028*/ 	.byte	0x03, 0x50
        /*002a*/ 	.short	0x0000


	//----- nvinfo : EIATTR_MAXREG_COUNT
	.align		4
        /*002c*/ 	.byte	0x03, 0x1b
        /*002e*/ 	.short	0x00ff


	//----- nvinfo : EIATTR_MERCURY_ISA_VERSION
	.align		4
        /*0030*/ 	.byte	0x03, 0x5f
        /*0032*/ 	.short	0x0101


	//----- nvinfo : EIATTR_VRC_CTA_INIT_COUNT
	.align		4
        /*0034*/ 	.byte	0x02, 0x4a
	.zero		1
	.zero		1


	//----- nvinfo : EIATTR_EXIT_INSTR_OFFSETS
	.align		4
        /*0038*/ 	.byte	0x04, 0x1c
        /*003a*/ 	.short	(.L_301 - .L_300)


	//   ....[0]....
.L_300:
        /*003c*/ 	.word	0x00000070


	//   ....[1]....
        /*0040*/ 	.word	0x000000f0


	//----- nvinfo : EIATTR_CBANK_PARAM_SIZE
	.align		4
.L_301:
        /*0044*/ 	.byte	0x03, 0x19
        /*0046*/ 	.short	0x000c


	//----- nvinfo : EIATTR_PARAM_CBANK
	.align		4
        /*0048*/ 	.byte	0x04, 0x0a
        /*004a*/ 	.short	(.L_303 - .L_302)
	.align		4
.L_302:
        /*004c*/ 	.word	index@(.nv.constant0._Z22wholeeuleractivation13Pyi)
        /*0050*/ 	.short	0x0380
        /*0052*/ 	.short	0x000c


	//----- nvinfo : EIATTR_SW_WAR
	.align		4
.L_303:
        /*0054*/ 	.byte	0x04, 0x36
        /*0056*/ 	.short	(.L_305 - .L_304)
.L_304:
        /*0058*/ 	.word	0x00000008
.L_305:


//--------------------- .nv.info._Z22wholeeuleractivation12Pyi --------------------------
	.section	.nv.info._Z22wholeeuleractivation12Pyi,"",@"SHT_CUDA_INFO"
	.sectionflags	@""
	.align	4


	//----- nvinfo : EIATTR_CUDA_API_VERSION
	.align		4
        /*0000*/ 	.byte	0x04, 0x37
        /*0002*/ 	.short	(.L_307 - .L_306)
.L_306:
        /*0004*/ 	.word	0x00000082


	//----- nvinfo : EIATTR_KPARAM_INFO
	.align		4
.L_307:
        /*0008*/ 	.byte	0x04, 0x17
        /*000a*/ 	.short	(.L_309 - .L_308)
.L_308:
        /*000c*/ 	.word	0x00000000
        /*0010*/ 	.short	0x0001
        /*0012*/ 	.short	0x0008
        /*0014*/ 	.byte	0x00, 0xf0, 0x11, 0x00


	//----- nvinfo : EIATTR_KPARAM_INFO
	.align		4
.L_309:
        /*0018*/ 	.byte	0x04, 0x17
        /*001a*/ 	.short	(.L_311 - .L_310)
.L_310:
        /*001c*/ 	.word	0x00000000
        /*0020*/ 	.short	0x0000
        /*0022*/ 	.short	0x0000
        /*0024*/ 	.byte	0x00, 0xf5, 0x21, 0x00


	//----- nvinfo : EIATTR_SPARSE_MMA_MASK
	.align		4
.L_311:
        /*0028*/ 	.byte	0x03, 0x50
        /*002a*/ 	.short	0x0000


	//----- nvinfo : EIATTR_MAXREG_COUNT
	.align		4
        /*002c*/ 	.byte	0x03, 0x1b
        /*002e*/ 	.short	0x00ff


	//----- nvinfo : EIATTR_MERCURY_ISA_VERSION
	.align		4
        /*0030*/ 	.byte	0x03, 0x5f
        /*0032*/ 	.short	0x0101


	//----- nvinfo : EIATTR_VRC_CTA_INIT_COUNT
	.align		4
        /*0034*/ 	.byte	0x02, 0x4a
	.zero		1
	.zero		1


	//----- nvinfo : EIATTR_EXIT_INSTR_OFFSETS
	.align		4
        /*0038*/ 	.byte	0x04, 0x1c
        /*003a*/ 	.short	(.L_313 - .L_312)


	//   ....[0]....
.L_312:
        /*003c*/ 	.word	0x00000070


	//   ....[1]....
        /*0040*/ 	.word	0x000000f0


	//----- nvinfo : EIATTR_CBANK_PARAM_SIZE
	.align		4
.L_313:
        /*0044*/ 	.byte	0x03, 0x19
        /*0046*/ 	.short	0x000c


	//----- nvinfo : EIATTR_PARAM_CBANK
	.align		4
        /*0048*/ 	.byte	0x04, 0x0a
        /*004a*/ 	.short	(.L_315 - .L_314)
	.align		4
.L_314:
        /*004c*/ 	.word	index@(.nv.constant0._Z22wholeeuleractivation12Pyi)
        /*0050*/ 	.short	0x0380
        /*0052*/ 	.short	0x000c


	//----- nvinfo : EIATTR_SW_WAR
	.align		4
.L_315:
        /*0054*/ 	.byte	0x04, 0x36
        /*0056*/ 	.short	(.L_317 - .L_316)
.L_316:
        /*0058*/ 	.word	0x00000008
.L_317:


//--------------------- .nv.info._Z22wholeeuleractivation11Pyi --------------------------
	.section	.nv.info._Z22wholeeuleractivation11Pyi,"",@"SHT_CUDA_INFO"
	.sectionflags	@""
	.align	4


	//----- nvinfo : EIATTR_CUDA_API_VERSION
	.align		4
        /*0000*/ 	.byte	0x04, 0x37
        /*0002*/ 	.short	(.L_319 - .L_318)
.L_318:
        /*0004*/ 	.word	0x00000082


	//----- nvinfo : EIATTR_KPARAM_INFO
	.align		4
.L_319:
        /*0008*/ 	.byte	0x04, 0x17
        /*000a*/ 	.short	(.L_321 - .L_320)
.L_320:
        /*000c*/ 	.word	0x00000000
        /*0010*/ 	.short	0x0001
        /*0012*/ 	.short	0x0008
        /*0014*/ 	.byte	0x00, 0xf0, 0x11, 0x00


	//----- nvinfo : EIATTR_KPARAM_INFO
	.align		4
.L_321:
        /*0018*/ 	.byte	0x04, 0x17
        /*001a*/ 	.short	(.L_323 - .L_322)
.L_322:
        /*001c*/ 	.word	0x00000000
        /*0020*/ 	.short	0x0000
        /*0022*/ 	.short	0x0000
        /*0024*/ 	.byte	0x00, 0xf5, 0x21, 0x00


	//----- nvinfo : EIATTR_SPARSE_MMA_MASK
	.align		4
.L_323:
        /*0028*/ 	.byte	0x03, 0x50
        /*002a*/ 	.short	0x0000


	//----- nvinfo : EIATTR_MAXREG_COUNT
	.align		4
        /*002c*/ 	.byte	0x03, 0x1b
        /*002e*/ 	.short	0x00ff


	//----- nvinfo : EIATTR_MERCURY_ISA_VERSION
	.align		4
        /*0030*/ 	.byte	0x03, 0x5f
        /*0032*/ 	.short	0x0101


	//----- nvinfo : EIATTR_VRC_CTA_INIT_COUNT
	.align		4
        /*0034*/ 	.byte	0x02, 0x4a
	.zero		1
	.zero		1


	//----- nvinfo : EIATTR_EXIT_INSTR_OFFSETS
	.align		4
        /*0038*/ 	.byte	0x04, 0x1c
        /*003a*/ 	.short	(.L_325 - .L_324)


	//   ....[0]....
.L_324:
        /*003c*/ 	.word	0x00000070


	//   ....[1]....
        /*0040*/ 	.word	0x00000100


	//----- nvinfo : EIATTR_CBANK_PARAM_SIZE
	.align		4
.L_325:
        /*0044*/ 	.byte	0x03, 0x19
        /*0046*/ 	.short	0x000c


	//----- nvinfo : EIATTR_PARAM_CBANK
	.align		4
        /*0048*/ 	.byte	0x04, 0x0a
        /*004a*/ 	.short	(.L_327 - .L_326)
	.align		4
.L_326:
        /*004c*/ 	.word	index@(.nv.constant0._Z22wholeeuleractivation11Pyi)
        /*0050*/ 	.short	0x0380
        /*0052*/ 	.short	0x000c


	//----- nvinfo : EIATTR_SW_WAR
	.align		4
.L_327:
        /*0054*/ 	.byte	0x04, 0x36
        /*0056*/ 	.short	(.L_329 - .L_328)
.L_328:
        /*0058*/ 	.word	0x00000008
.L_329:


//--------------------- .nv.info._Z22wholeeuleractivation10Pyi --------------------------
	.section	.nv.info._Z22wholeeuleractivation10Pyi,"",@"SHT_CUDA_INFO"
	.sectionflags	@""
	.align	4


	//----- nvinfo : EIATTR_CUDA_API_VERSION
	.align		4
        /*0000*/ 	.byte	0x04, 0x37
        /*0002*/ 	.short	(.L_331 - .L_330)
.L_330:
        /*0004*/ 	.word	0x00000082


	//----- nvinfo : EIATTR_KPARAM_INFO
	.align		4
.L_331:
        /*0008*/ 	.byte	0x04, 0x17
        /*000a*/ 	.short	(.L_333 - .L_332)
.L_332:
        /*000c*/ 	.word	0x00000000
        /*0010*/ 	.short	0x0001
        /*0012*/ 	.short	0x0008
        /*0014*/ 	.byte	0x00, 0xf0, 0x11, 0x00


	//----- nvinfo : EIATTR_KPARAM_INFO
	.align		4
.L_333:
        /*0018*/ 	.byte	0x04, 0x17
        /*001a*/ 	.short	(.L_335 - .L_334)
.L_334:
        /*001c*/ 	.word	0x00000000
        /*0020*/ 	.short	0x0000
        /*0022*/ 	.short	0x0000
        /*0024*/ 	.byte	0x00, 0xf5, 0x21, 0x00


	//----- nvinfo : EIATTR_SPARSE_MMA_MASK
	.align		4
.L_335:
        /*0028*/ 	.byte	0x03, 0x50
        /*002a*/ 	.short	0x0000


	//----- nvinfo : EIATTR_MAXREG_COUNT
	.align		4
        /*002c*/ 	.byte	0x03, 0x1b
        /*002e*/ 	.short	0x00ff


	//----- nvinfo : EIATTR_MERCURY_ISA_VERSION
	.align		4
        /*0030*/ 	.byte	0x03, 0x5f
        /*0032*/ 	.short	0x0101


	//----- nvinfo : EIATTR_VRC_CTA_INIT_COUNT
	.align		4
        /*0034*/ 	.byte	0x02, 0x4a
	.zero		1
	.zero		1


	//----- nvinfo : EIATTR_EXIT_INSTR_OFFSETS
	.align		4
        /*0038*/ 	.byte	0x04, 0x1c
        /*003a*/ 	.short	(.L_337 - .L_336)


	//   ....[0]....
.L_336:
        /*003c*/ 	.word	0x00000070


	//   ....[1]....
        /*0040*/ 	.word	0x000000f0


	//----- nvinfo : EIATTR_CBANK_PARAM_SIZE
	.align		4
.L_337:
        /*0044*/ 	.byte	0x03, 0x19
        /*0046*/ 	.short	0x000c


	//----- nvinfo : EIATTR_PARAM_CBANK
	.align		4
        /*0048*/ 	.byte	0x04, 0x0a
        /*004a*/ 	.short	(.L_339 - .L_338)
	.align		4
.L_338:
        /*004c*/ 	.word	index@(.nv.constant0._Z22wholeeuleractivation10Pyi)
        /*0050*/ 	.short	0x0380
        /*0052*/ 	.short	0x000c


	//----- nvinfo : EIATTR_SW_WAR
	.align		4
.L_339:
        /*0054*/ 	.byte	0x04, 0x36
        /*0056*/ 	.short	(.L_341 - .L_340)
.L_340:
        /*0058*/ 	.word	0x00000008
.L_341:


//--------------------- .nv.info._Z21wholeeuleractivation9Pyi --------------------------
	.section	.nv.info._Z21wholeeuleractivation9Pyi,"",@"SHT_CUDA_INFO"
	.sectionflags	@""
	.align	4


	//----- nvinfo : EIATTR_CUDA_API_VERSION
	.align		4
        /*0000*/ 	.byte	0x04, 0x37
        /*0002*/ 	.short	(.L_343 - .L_342)
.L_342:
        /*0004*/ 	.word	0x00000082


	//----- nvinfo : EIATTR_KPARAM_INFO
	.align		4
.L_343:
        /*0008*/ 	.byte	0x04, 0x17
        /*000a*/ 	.short	(.L_345 - .L_344)
.L_344:
        /*000c*/ 	.word	0x00000000
        /*0010*/ 	.short	0x0001
        /*0012*/ 	.short	0x0008
        /*0014*/ 	.byte	0x00, 0xf0, 0x11, 0x00


	//----- nvinfo : EIATTR_KPARAM_INFO
	.align		4
.L_345:
        /*0018*/ 	.byte	0x04, 0x17
        /*001a*/ 	.short	(.L_347 - .L_346)
.L_346:
        /*001c*/ 	.word	0x00000000
        /*0020*/ 	.short	0x0000
        /*0022*/ 	.short	0x0000
        /*0024*/ 	.byte	0x00, 0xf5, 0x21, 0x00


	//----- nvinfo : EIATTR_SPARSE_MMA_MASK
	.align		4
.L_347:
        /*0028*/ 	.byte	0x03, 0x50
        /*002a*/ 	.short	0x0000


	//----- nvinfo : EIATTR_MAXREG_COUNT
	.align		4
        /*002c*/ 	.byte	0x03, 0x1b
        /*002e*/ 	.short	0x00ff


	//----- nvinfo : EIATTR_MERCURY_ISA_VERSION
	.align		4
        /*0030*/ 	.byte	0x03, 0x5f
        /*0032*/ 	.short	0x0101


	//----- nvinfo : EIATTR_VRC_CTA_INIT_COUNT
	.align		4
        /*0034*/ 	.byte	0x02, 0x4a
	.zero		1
	.zero		1


	//----- nvinfo : EIATTR_EXIT_INSTR_OFFSETS
	.align		4
        /*0038*/ 	.byte	0x04, 0x1c
        /*003a*/ 	.short	(.L_349 - .L_348)


	//   ....[0]....
.L_348:
        /*003c*/ 	.word	0x00000070


	//   ....[1]....
        /*0040*/ 	.word	0x000000f0


	//----- nvinfo : EIATTR_CBANK_PARAM_SIZE
	.align		4
.L_349:
        /*0044*/ 	.byte	0x03, 0x19
        /*0046*/ 	.short	0x000c


	//----- nvinfo : EIATTR_PARAM_CBANK
	.align		4
        /*0048*/ 	.byte	0x04, 0x0a
        /*004a*/ 	.short	(.L_351 - .L_350)
	.align		4
.L_350:
        /*004c*/ 	.word	index@(.nv.constant0._Z21wholeeuleractivation9Pyi)
        /*0050*/ 	.short	0x0380
        /*0052*/ 	.short	0x000c


	//----- nvinfo : EIATTR_SW_WAR
	.align		4
.L_351:
        /*0054*/ 	.byte	0x04, 0x36
        /*0056*/ 	.short	(.L_353 - .L_352)
.L_352:
        /*0058*/ 	.word	0x00000008
.L_353:


//--------------------- .nv.info._Z21wholeeuleractivation8Pyi --------------------------
	.section	.nv.info._Z21wholeeuleractivation8Pyi,"",@"SHT_CUDA_INFO"
	.sectionflags	@""
	.align	4


	//----- nvinfo : EIATTR_CUDA_API_VERSION
	.align		4
        /*0000*/ 	.byte	0x04, 0x37
        /*0002*/ 	.short	(.L_355 - .L_354)
.L_354:
        /*0004*/ 	.word	0x00000082


	//----- nvinfo : EIATTR_KPARAM_INFO
	.align		4
.L_355:
        /*0008*/ 	.byte	0x04, 0x17
        /*000a*/ 	.short	(.L_357 - .L_356)
.L_356:
        /*000c*/ 	.word	0x00000000
        /*0010*/ 	.short	0x0001
        /*0012*/ 	.short	0x0008
        /*0014*/ 	.byte	0x00, 0xf0, 0x11, 0x00


	//----- nvinfo : EIATTR_KPARAM_INFO
	.align		4
.L_357:
        /*0018*/ 	.byte	0x04, 0x17
        /*001a*/ 	.short	(.L_359 - .L_358)
.L_358:
        /*001c*/ 	.word	0x00000000
        /*0020*/ 	.short	0x0000
        /*0022*/ 	.short	0x0000
        /*0024*/ 	.byte	0x00, 0xf5, 0x21, 0x00


	//----- nvinfo : EIATTR_SPARSE_MMA_MASK
	.align		4
.L_359:
        /*0028*/ 	.byte	0x03, 0x50
        /*002a*/ 	.short	0x0000


	//----- nvinfo : EIATTR_MAXREG_COUNT
	.align		4
        /*002c*/ 	.byte	0x03, 0x1b
        /*002e*/ 	.short	0x00ff


	//----- nvinfo : EIATTR_MERCURY_ISA_VERSION
	.align		4
        /*0030*/ 	.byte	0x03, 0x5f
        /*0032*/ 	.short	0x0101


	//----- nvinfo : EIATTR_VRC_CTA_INIT_COUNT
	.align		4
        /*0034*/ 	.byte	0x02, 0x4a
	.zero		1
	.zero		1


	//----- nvinfo : EIATTR_EXIT_INSTR_OFFSETS
	.align		4
        /*0038*/ 	.byte	0x04, 0x1c
        /*003a*/ 	.short	(.L_361 - .L_360)


	//   ....[0]....
.L_360:
        /*003c*/ 	.word	0x00000070


	//   ....[1]....
        /*0040*/ 	.word	0x00000100


	//----- nvinfo : EIATTR_CBANK_PARAM_SIZE
	.align		4
.L_361:
        /*0044*/ 	.byte	0x03, 0x19
        /*0046*/ 	.short	0x000c


	//----- nvinfo : EIATTR_PARAM_CBANK
	.align		4
        /*0048*/ 	.byte	0x04, 0x0a
        /*004a*/ 	.short	(.L_363 - .L_362)
	.align		4
.L_362:
        /*004c*/ 	.word	index@(.nv.constant0._Z21wholeeuleractivation8Pyi)
        /*0050*/ 	.short	0x0380
        /*0052*/ 	.short	0x000c


	//----- nvinfo : EIATTR_SW_WAR
	.align		4
.L_363:
        /*0054*/ 	.byte	0x04, 0x36
        /*0056*/ 	.short	(.L_365 - .L_364)
.L_364:
        /*0058*/ 	.word	0x00000008
.L_365:


//--------------------- .nv.info._Z21wholeeuleractivation7Pyi --------------------------
	.section	.nv.info._Z21wholeeuleractivation7Pyi,"",@"SHT_CUDA_INFO"
	.sectionflags	@""
	.align	4


	//----- nvinfo : EIATTR_CUDA_API_VERSION
	.align		4
        /*0000*/ 	.byte	0x04, 0x37
        /*0002*/ 	.short	(.L_367 - .L_366)
.L_366:
        /*0004*/ 	.word	0x00000082


	//----- nvinfo : EIATTR_KPARAM_INFO
	.align		4
.L_367:
        /*0008*/ 	.byte	0x04, 0x17
        /*000a*/ 	.short	(.L_369 - .L_368)
.L_368:
        /*000c*/ 	.word	0x00000000
        /*0010*/ 	.short	0x0001
        /*0012*/ 	.short	0x0008
        /*0014*/ 	.byte	0x00, 0xf0, 0x11, 0x00


	//----- nvinfo : EIATTR_KPARAM_INFO
	.align		4
.L_369:
        /*0018*/ 	.byte	0x04, 0x17
        /*001a*/ 	.short	(.L_371 - .L_370)
.L_370:
        /*001c*/ 	.word	0x00000000
        /*0020*/ 	.short	0x0000
        /*0022*/ 	.short	0x0000
        /*0024*/ 	.byte	0x00, 0xf5, 0x21, 0x00


	//----- nvinfo : EIATTR_SPARSE_MMA_MASK
	.align		4
.L_371:
        /*0028*/ 	.byte	0x03, 0x50
        /*002a*/ 	.short	0x0000


	//----- nvinfo : EIATTR_MAXREG_COUNT
	.align		4
        /*002c*/ 	.byte	0x03, 0x1b
        /*002e*/ 	.short	0x00ff


	//----- nvinfo : EIATTR_MERCURY_ISA_VERSION
	.align		4
        /*0030*/ 	.byte	0x03, 0x5f
        /*0032*/ 	.short	0x0101


	//----- nvinfo : EIATTR_VRC_CTA_INIT_COUNT
	.align		4
        /*0034*/ 	.byte	0x02, 0x4a
	.zero		1
	.zero		1


	//----- nvinfo : EIATTR_EXIT_INSTR_OFFSETS
	.align		4
        /*0038*/ 	.byte	0x04, 0x1c
        /*003a*/ 	.short	(.L_373 - .L_372)


	//   ....[0]....
.L_372:
        /*003c*/ 	.word	0x00000070


	//   ....[1]....
        /*0040*/ 	.word	0x000000f0


	//----- nvinfo : EIATTR_CBANK_PARAM_SIZE
	.align		4
.L_373:
        /*0044*/ 	.byte	0x03, 0x19
        /*0046*/ 	.short	0x000c


	//----- nvinfo : EIATTR_PARAM_CBANK
	.align		4
        /*0048*/ 	.byte	0x04, 0x0a
        /*004a*/ 	.short	(.L_375 - .L_374)
	.align		4
.L_374:
        /*004c*/ 	.word	index@(.nv.constant0._Z21wholeeuleractivation7Pyi)
        /*0050*/ 	.short	0x0380
        /*0052*/ 	.short	0x000c


	//----- nvinfo : EIATTR_SW_WAR
	.align		4
.L_375:
        /*0054*/ 	.byte	0x04, 0x36
        /*0056*/ 	.short	(.L_377 - .L_376)
.L_376:
        /*0058*/ 	.word	0x00000008
.L_377:


//--------------------- .nv.info._Z21wholeeuleractivation6Pyi --------------------------
	.section	.nv.info._Z21wholeeuleractivation6Pyi,"",@"SHT_CUDA_INFO"
	.sectionflags	@""
	.align	4


	//----- nvinfo : EIATTR_CUDA_API_VERSION
	.align		4
        /*0000*/ 	.byte	0x04, 0x37
        /*0002*/ 	.short	(.L_379 - .L_378)
.L_378:
        /*0004*/ 	.word	0x00000082


	//----- nvinfo : EIATTR_KPARAM_INFO
	.align		4
.L_379:
        /*0008*/ 	.byte	0x04, 0x17
        /*000a*/ 	.short	(.L_381 - .L_380)
.L_380:
        /*000c*/ 	.word	0x00000000
        /*0010*/ 	.short	0x0001
        /*0012*/ 	.short	0x0008
        /*0014*/ 	.byte	0x00, 0xf0, 0x11, 0x00


	//----- nvinfo : EIATTR_KPARAM_INFO
	.align		4
.L_381:
        /*0018*/ 	.byte	0x04, 0x17
        /*001a*/ 	.short	(.L_383 - .L_382)
.L_382:
        /*001c*/ 	.word	0x00000000
        /*0020*/ 	.short	0x0000
        /*0022*/ 	.short	0x0000
        /*0024*/ 	.byte	0x00, 0xf5, 0x21, 0x00


	//----- nvinfo : EIATTR_SPARSE_MMA_MASK
	.align		4
.L_383:
        /*0028*/ 	.byte	0x03, 0x50
        /*002a*/ 	.short	0x0000


	//----- nvinfo : EIATTR_MAXREG_COUNT
	.align		4
        /*002c*/ 	.byte	0x03, 0x1b
        /*002e*/ 	.short	0x00ff


	//----- nvinfo : EIATTR_MERCURY_ISA_VERSION
	.align		4
        /*0030*/ 	.byte	0x03, 0x5f
        /*0032*/ 	.short	0x0101


	//----- nvinfo : EIATTR_VRC_CTA_INIT_COUNT
	.align		4
        /*0034*/ 	.byte	0x02, 0x4a
	.zero		1
	.zero		1


	//----- nvinfo : EIATTR_EXIT_INSTR_OFFSETS
	.align		4
        /*0038*/ 	.byte	0x04, 0x1c
        /*003a*/ 	.short	(.L_385 - .L_384)


	//   ....[0]....
.L_384:
        /*003c*/ 	.word	0x00000070


	//   ....[1]....
        /*0040*/ 	.word	0x000000f0


	//----- nvinfo : EIATTR_CBANK_PARAM_SIZE
	.align		4
.L_385:
        /*0044*/ 	.byte	0x03, 0x19
        /*0046*/ 	.short	0x000c


	//----- nvinfo : EIATTR_PARAM_CBANK
	.align		4
        /*0048*/ 	.byte	0x04, 0x0a
        /*004a*/ 	.short	(.L_387 - .L_386)
	.align		4
.L_386:
        /*004c*/ 	.word	index@(.nv.constant0._Z21wholeeuleractivation6Pyi)
        /*0050*/ 	.short	0x0380
        /*0052*/ 	.short	0x000c


	//----- nvinfo : EIATTR_SW_WAR
	.align		4
.L_387:
        /*0054*/ 	.byte	0x04, 0x36
        /*0056*/ 	.short	(.L_389 - .L_388)
.L_388:
        /*0058*/ 	.word	0x00000008
.L_389:


//--------------------- .nv.info._Z21wholeeuleractivation5Pyi --------------------------
	.section	.nv.info._Z21wholeeuleractivation5Pyi,"",@"SHT_CUDA_INFO"
	.sectionflags	@""
	.align	4


	//----- nvinfo : EIATTR_CUDA_API_VERSION
	.align		4
        /*0000*/ 	.byte	0x04, 0x37
        /*0002*/ 	.short	(.L_391 - .L_390)
.L_390:
        /*0004*/ 	.word	0x00000082


	//----- nvinfo : EIATTR_KPARAM_INFO
	.align		4
.L_391:
        /*0008*/ 	.byte	0x04, 0x17
        /*000a*/ 	.short	(.L_393 - .L_392)
.L_392:
        /*000c*/ 	.word	0x00000000
        /*0010*/ 	.short	0x0001
        /*0012*/ 	.short	0x0008
        /*0014*/ 	.byte	0x00, 0xf0, 0x11, 0x00


	//----- nvinfo : EIATTR_KPARAM_INFO
	.align		4
.L_393:
        /*0018*/ 	.byte	0x04, 0x17
        /*001a*/ 	.short	(.L_395 - .L_394)
.L_394:
        /*001c*/ 	.word	0x00000000
        /*0020*/ 	.short	0x0000
        /*0022*/ 	.short	0x0000
        /*0024*/ 	.byte	0x00, 0xf5, 0x21, 0x00


	//----- nvinfo : EIATTR_SPARSE_MMA_MASK
	.align		4
.L_395:
        /*0028*/ 	.byte	0x03, 0x50
        /*002a*/ 	.short	0x0000


	//----- nvinfo : EIATTR_MAXREG_COUNT
	.align		4
        /*002c*/ 	.byte	0x03, 0x1b
        /*002e*/ 	.short	0x00ff


	//----- nvinfo : EIATTR_MERCURY_ISA_VERSION
	.align		4
        /*0030*/ 	.byte	0x03, 0x5f
        /*0032*/ 	.short	0x0101


	//----- nvinfo : EIATTR_VRC_CTA_INIT_COUNT
	.align		4
        /*0034*/ 	.byte	0x02, 0x4a
	.zero		1
	.zero		1


	//----- nvinfo : EIATTR_EXIT_INSTR_OFFSETS
	.align		4
        /*0038*/ 	.byte	0x04, 0x1c
        /*003a*/ 	.short	(.L_397 - .L_396)


	//   ....[0]....
.L_396:
        /*003c*/ 	.word	0x00000070


	//   ....[1]....
        /*0040*/ 	.word	0x00000100


	//----- nvinfo : EIATTR_CBANK_PARAM_SIZE
	.align		4
.L_397:
        /*0044*/ 	.byte	0x03, 0x19
        /*0046*/ 	.short	0x000c


	//----- nvinfo : EIATTR_PARAM_CBANK
	.align		4
        /*0048*/ 	.byte	0x04, 0x0a
        /*004a*/ 	.short	(.L_399 - .L_398)
	.align		4
.L_398:
        /*004c*/ 	.word	index@(.nv.constant0._Z21wholeeuleractivation5Pyi)
        /*0050*/ 	.short	0x0380
        /*0052*/ 	.short	0x000c


	//----- nvinfo : EIATTR_SW_WAR
	.align		4
.L_399:
        /*0054*/ 	.byte	0x04, 0x36
        /*0056*/ 	.short	(.L_401 - .L_400)
.L_400:
        /*0058*/ 	.word	0x00000008
.L_401:


//--------------------- .nv.info._Z21wholeeuleractivation4Pyi --------------------------
	.section	.nv.info._Z21wholeeuleractivation4Pyi,"",@"SHT_CUDA_INFO"
	.sectionflags	@""
	.align	4


	//----- nvinfo : EIATTR_CUDA_API_VERSION
	.align		4
        /*0000*/ 	.byte	0x04, 0x37
        /*0002*/ 	.short	(.L_403 - .L_402)
.L_402:
        /*0004*/ 	.word	0x00000082


	//----- nvinfo : EIATTR_KPARAM_INFO
	.align		4
.L_403:
        /*0008*/ 	.byte	0x04, 0x17
        /*000a*/ 	.short	(.L_405 - .L_404)
.L_404:
        /*000c*/ 	.word	0x00000000
        /*0010*/ 	.short	0x0001
        /*0012*/ 	.short	0x0008
        /*0014*/ 	.byte	0x00, 0xf0, 0x11, 0x00


	//----- nvinfo : EIATTR_KPARAM_INFO
	.align		4
.L_405:
        /*0018*/ 	.byte	0x04, 0x17
        /*001a*/ 	.short	(.L_407 - .L_406)
.L_406:
        /*001c*/ 	.word	0x00000000
        /*0020*/ 	.short	0x0000
        /*0022*/ 	.short	0x0000
        /*0024*/ 	.byte	0x00, 0xf5, 0x21, 0x00


	//----- nvinfo : EIATTR_SPARSE_MMA_MASK
	.align		4
.L_407:
        /*0028*/ 	.byte	0x03, 0x50
        /*002a*/ 	.short	0x0000


	//----- nvinfo : EIATTR_MAXREG_COUNT
	.align		4
        /*002c*/ 	.byte	0x03, 0x1b
        /*002e*/ 	.short	0x00ff


	//----- nvinfo : EIATTR_MERCURY_ISA_VERSION
	.align		4
        /*0030*/ 	.byte	0x03, 0x5f
        /*0032*/ 	.short	0x0101


	//----- nvinfo : EIATTR_VRC_CTA_INIT_COUNT
	.align		4
        /*0034*/ 	.byte	0x02, 0x4a
	.zero		1
	.zero		1


	//----- nvinfo : EIATTR_EXIT_INSTR_OFFSETS
	.align		4
        /*0038*/ 	.byte	0x04, 0x1c
        /*003a*/ 	.short	(.L_409 - .L_408)


	//   ....[0]....
.L_408:
        /*003c*/ 	.word	0x00000070


	//   ....[1]....
        /*0040*/ 	.word	0x000000f0


	//----- nvinfo : EIATTR_CBANK_PARAM_SIZE
	.align		4
.L_409:
        /*0044*/ 	.byte	0x03, 0x19
        /*0046*/ 	.short	0x000c


	//----- nvinfo : EIATTR_PARAM_CBANK
	.align		4
        /*0048*/ 	.byte	0x04, 0x0a
        /*004a*/ 	.short	(.L_411 - .L_410)
	.align		4
.L_410:
        /*004c*/ 	.word	index@(.nv.constant0._Z21wholeeuleractivation4Pyi)
        /*0050*/ 	.short	0x0380
        /*0052*/ 	.short	0x000c


	//----- nvinfo : EIATTR_SW_WAR
	.align		4
.L_411:
        /*0054*/ 	.byte	0x04, 0x36
        /*0056*/ 	.short	(.L_413 - .L_412)
.L_412:
        /*0058*/ 	.word	0x00000008
.L_413:


//--------------------- .nv.info._Z21wholeeuleractivation3Pyi --------------------------
	.section	.nv.info._Z21wholeeuleractivation3Pyi,"",@"SHT_CUDA_INFO"
	.sectionflags	@""
	.align	4


	//----- nvinfo : EIATTR_CUDA_API_VERSION
	.align		4
        /*0000*/ 	.byte	0x04, 0x37
        /*0002*/ 	.short	(.L_415 - .L_414)
.L_414:
        /*0004*/ 	.word	0x00000082


	//----- nvinfo : EIATTR_KPARAM_INFO
	.align		4
.L_415:
        /*0008*/ 	.byte	0x04, 0x17
        /*000a*/ 	.short	(.L_417 - .L_416)
.L_416:
        /*000c*/ 	.word	0x00000000
        /*0010*/ 	.short	0x0001
        /*0012*/ 	.short	0x0008
        /*0014*/ 	.byte	0x00, 0xf0, 0x11, 0x00


	//----- nvinfo : EIATTR_KPARAM_INFO
	.align		4
.L_417:
        /*0018*/ 	.byte	0x04, 0x17
        /*001a*/ 	.short	(.L_419 - .L_418)
.L_418:
        /*001c*/ 	.word	0x00000000
        /*0020*/ 	.short	0x0000
        /*0022*/ 	.short	0x0000
        /*0024*/ 	.byte	0x00, 0xf5, 0x21, 0x00


	//----- nvinfo : EIATTR_SPARSE_MMA_MASK
	.align		4
.L_419:
        /*0028*/ 	.byte	0x03, 0x50
        /*002a*/ 	.short	0x0000


	//----- nvinfo : EIATTR_MAXREG_COUNT
	.align		4
        /*002c*/ 	.byte	0x03, 0x1b
        /*002e*/ 	.short	0x00ff


	//----- nvinfo : EIATTR_MERCURY_ISA_VERSION
	.align		4
        /*0030*/ 	.byte	0x03, 0x5f
        /*0032*/ 	.short	0x0101


	//----- nvinfo : EIATTR_VRC_CTA_INIT_COUNT
	.align		4
        /*0034*/ 	.byte	0x02, 0x4a
	.zero		1
	.zero		1


	//----- nvinfo : EIATTR_EXIT_INSTR_OFFSETS
	.align		4
        /*0038*/ 	.byte	0x04, 0x1c
        /*003a*/ 	.short	(.L_421 - .L_420)


	//   ....[0]....
.L_420:
        /*003c*/ 	.word	0x00000070


	//   ....[1]....
        /*0040*/ 	.word	0x000000f0


	//----- nvinfo : EIATTR_CBANK_PARAM_SIZE
	.align		4
.L_421:
        /*0044*/ 	.byte	0x03, 0x19
        /*0046*/ 	.short	0x000c


	//----- nvinfo : EIATTR_PARAM_CBANK
	.align		4
        /*0048*/ 	.byte	0x04, 0x0a
        /*004a*/ 	.short	(.L_423 - .L_422)
	.align		4
.L_422:
        /*004c*/ 	.word	index@(.nv.constant0._Z21wholeeuleractivation3Pyi)
        /*0050*/ 	.short	0x0380
        /*0052*/ 	.short	0x000c


	//----- nvinfo : EIATTR_SW_WAR
	.align		4
.L_423:
        /*0054*/ 	.byte	0x04, 0x36
        /*0056*/ 	.short	(.L_425 - .L_424)
.L_424:
        /*0058*/ 	.word	0x00000008
.L_425:


//--------------------- .nv.info._Z21wholeeuleractivation2Pyi --------------------------
	.section	.nv.info._Z21wholeeuleractivation2Pyi,"",@"SHT_CUDA_INFO"
	.sectionflags	@""
	.align	4


	//----- nvinfo : EIATTR_CUDA_API_VERSION
	.align		4
        /*0000*/ 	.byte	0x04, 0x37
        /*0002*/ 	.short	(.L_427 - .L_426)
.L_426:
        /*0004*/ 	.word	0x00000082


	//----- nvinfo : EIATTR_KPARAM_INFO
	.align		4
.L_427:
        /*0008*/ 	.byte	0x04, 0x17
        /*000a*/ 	.short	(.L_429 - .L_428)
.L_428:
        /*000c*/ 	.word	0x00000000
        /*0010*/ 	.short	0x0001
        /*0012*/ 	.short	0x0008
        /*0014*/ 	.byte	0x00, 0xf0, 0x11, 0x00


	//----- nvinfo : EIATTR_KPARAM_INFO
	.align		4
.L_429:
        /*0018*/ 	.byte	0x04, 0x17
        /*001a*/ 	.short	(.L_431 - .L_430)
.L_430:
        /*001c*/ 	.word	0x00000000
        /*0020*/ 	.short	0x0000
        /*0022*/ 	.short	0x0000
        /*0024*/ 	.byte	0x00, 0xf5, 0x21, 0x00


	//----- nvinfo : EIATTR_SPARSE_MMA_MASK
	.align		4
.L_431:
        /*0028*/ 	.byte	0x03, 0x50
        /*002a*/ 	.short	0x0000


	//----- nvinfo : EIATTR_MAXREG_COUNT
	.align		4
        /*002c*/ 	.byte	0x03, 0x1b
        /*002e*/ 	.short	0x00ff


	//----- nvinfo : EIATTR_MERCURY_ISA_VERSION
	.align		4
        /*0030*/ 	.byte	0x03, 0x5f
        /*0032*/ 	.short	0x0101


	//----- nvinfo : EIATTR_VRC_CTA_INIT_COUNT
	.align		4
        /*0034*/ 	.byte	0x02, 0x4a
	.zero		1
	.zero		1


	//----- nvinfo : EIATTR_EXIT_INSTR_OFFSETS
	.align		4
        /*0038*/ 	.byte	0x04, 0x1c
        /*003a*/ 	.short	(.L_433 - .L_432)


	//   ....[0]....
.L_432:
        /*003c*/ 	.word	0x00000070


	//   ....[1]....
        /*0040*/ 	.word	0x00000100


	//----- nvinfo : EIATTR_CBANK_PARAM_SIZE
	.align		4
.L_433:
        /*0044*/ 	.byte	0x03, 0x19
        /*0046*/ 	.short	0x000c


	//----- nvinfo : EIATTR_PARAM_CBANK
	.align		4
        /*0048*/ 	.byte	0x04, 0x0a
        /*004a*/ 	.short	(.L_435 - .L_434)
	.align		4
.L_434:
        /*004c*/ 	.word	index@(.nv.constant0._Z21wholeeuleractivation2Pyi)
        /*0050*/ 	.short	0x0380
        /*0052*/ 	.short	0x000c


	//----- nvinfo : EIATTR_SW_WAR
	.align		4
.L_435:
        /*0054*/ 	.byte	0x04, 0x36
        /*0056*/ 	.short	(.L_437 - .L_436)
.L_436:
        /*0058*/ 	.word	0x00000008
.L_437:


//--------------------- .nv.info._Z21wholeeuleractivation1Pyi --------------------------
	.section	.nv.info._Z21wholeeuleractivation1Pyi,"",@"SHT_CUDA_INFO"
	.sectionflags	@""
	.align	4


	//----- nvinfo : EIATTR_CUDA_API_VERSION
	.align		4
        /*0000*/ 	.byte	0x04, 0x37
        /*0002*/ 	.short	(.L_439 - .L_438)
.L_438:
        /*0004*/ 	.word	0x00000082


	//----- nvinfo : EIATTR_KPARAM_INFO
	.align		4
.L_439:
        /*0008*/ 	.byte	0x04, 0x17
        /*000a*/ 	.short	(.L_441 - .L_440)
.L_440:
        /*000c*/ 	.word	0x00000000
        /*0010*/ 	.short	0x0001
        /*0012*/ 	.short	0x0008
        /*0014*/ 	.byte	0x00, 0xf0, 0x11, 0x00


	//----- nvinfo : EIATTR_KPARAM_INFO
	.align		4
.L_441:
        /*0018*/ 	.byte	0x04, 0x17
        /*001a*/ 	.short	(.L_443 - .L_442)
.L_442:
        /*001c*/ 	.word	0x00000000
        /*0020*/ 	.short	0x0000
        /*0022*/ 	.short	0x0000
        /*0024*/ 	.byte	0x00, 0xf5, 0x21, 0x00


	//----- nvinfo : EIATTR_SPARSE_MMA_MASK
	.align		4
.L_443:
        /*0028*/ 	.byte	0x03, 0x50
        /*002a*/ 	.short	0x0000


	//----- nvinfo : EIATTR_MAXREG_COUNT
	.align		4
        /*002c*/ 	.byte	0x03, 0x1b
        /*002e*/ 	.short	0x00ff


	//----- nvinfo : EIATTR_MERCURY_ISA_VERSION
	.align		4
        /*0030*/ 	.byte	0x03, 0x5f
        /*0032*/ 	.short	0x0101


	//----- nvinfo : EIATTR_VRC_CTA_INIT_COUNT
	.align		4
        /*0034*/ 	.byte	0x02, 0x4a
	.zero		1
	.zero		1


	//----- nvinfo : EIATTR_EXIT_INSTR_OFFSETS
	.align		4
        /*0038*/ 	.byte	0x04, 0x1c
        /*003a*/ 	.short	(.L_445 - .L_444)


	//   ....[0]....
.L_444:
        /*003c*/ 	.word	0x00000070


	//   ....[1]....
        /*0040*/ 	.word	0x000000f0


	//----- nvinfo : EIATTR_CBANK_PARAM_SIZE
	.align		4
.L_445:
        /*0044*/ 	.byte	0x03, 0x19
        /*0046*/ 	.short	0x000c


	//----- nvinfo : EIATTR_PARAM_CBANK
	.align		4
        /*0048*/ 	.byte	0x04, 0x0a
        /*004a*/ 	.short	(.L_447 - .L_446)
	.align		4
.L_446:
        /*004c*/ 	.word	index@(.nv.constant0._Z21wholeeuleractivation1Pyi)
        /*0050*/ 	.short	0x0380
        /*0052*/ 	.short	0x000c


	//----- nvinfo : EIATTR_SW_WAR
	.align		4
.L_447:
        /*0054*/ 	.byte	0x04, 0x36
        /*0056*/ 	.short	(.L_449 - .L_448)
.L_448:
        /*0058*/ 	.word	0x00000008
.L_449:


//--------------------- .nv.callgraph             --------------------------
	.section	.nv.callgraph,"",@"SHT_CUDA_CALLGRAPH"
	.align	4
	.sectionentsize	8
	.align		4
        /*0000*/ 	.word	0x00000000
	.align		4
        /*0004*/ 	.word	0xffffffff
	.align		4
        /*0008*/ 	.word	0x00000000
	.align		4
        /*000c*/ 	.word	0xfffffffe
	.align		4
        /*0010*/ 	.word	0x00000000
	.align		4
        /*0014*/ 	.word	0xfffffffd
	.align		4
        /*0018*/ 	.word	0x00000000
	.align		4
        /*001c*/ 	.word	0xfffffffc


//--------------------- .text._Z22wholeeuleractivation25Pyi --------------------------
	.section	.text._Z22wholeeuleractivation25Pyi,"ax",@progbits
	.align	128
        .global         _Z22wholeeuleractivation25Pyi
        .type           _Z22wholeeuleractivation25Pyi,@function
        .size           _Z22wholeeuleractivation25Pyi,(.L_x_25 - _Z22wholeeuleractivation25Pyi)
        .other          _Z22wholeeuleractivation25Pyi,@"STO_CUDA_ENTRY STV_DEFAULT"
_Z22wholeeuleractivation25Pyi:
.text._Z22wholeeuleractivation25Pyi:
[----:B------:R-:W-:Y:S01]  /*0000*/  LDC R1, c[0x0][0x37c] ;  /* 0x0000df00ff017b82 */ /* 0x000fe20000000800 */
[----:B------:R-:W0:Y:S07]  /*0010*/  S2R R0, SR_TID.X ;  /* 0x0000000000007919 */ /* 0x000e2e0000002100 */
[----:B------:R-:W0:Y:S01]  /*0020*/  S2UR UR4, SR_CTAID.X ;  /* 0x00000000000479c3 */ /* 0x000e220000002500 */
[----:B------:R-:W1:Y:S07]  /*0030*/  LDCU UR5, c[0x0][0x388] ;  /* 0x00007100ff0577ac */ /* 0x000e6e0008000800 */
[----:B------:R-:W0:Y:S02]  /*0040*/  LDC R5, c[0x0][0x360] ;  /* 0x0000d800ff057b82 */ /* 0x000e240000000800 */
[----:B0-----:R-:W-:-:S05]  /*0050*/  IMAD R5, R5, UR4, R0 ;  /* 0x0000000405057c24 */ /* 0x001fca000f8e0200 */
[----:B-1----:R-:W-:-:S13]  /*0060*/  ISETP.GE.AND P0, PT, R5, UR5, PT ;  /* 0x0000000505007c0c */ /* 0x002fda000bf06270 */
[----:B------:R-:W-:Y:S05]  /*0070*/  @P0 EXIT ;  /* 0x000000000000094d */ /* 0x000fea0003800000 */
[----:B------:R-:W0:Y:S01]  /*0080*/  LDC.64 R2, c[0x0][0x380] ;  /* 0x0000e000ff027b82 */ /* 0x000e220000000a00 */
[----:B------:R-:W1:Y:S01]  /*0090*/  LDCU.64 UR4, c[0x0][0x358] ;  /* 0x00006b00ff0477ac */ /* 0x000e620008000a00 */
[----:B0-----:R-:W-:-:S05]  /*00a0*/  IMAD.WIDE R2, R5, 0x8, R2 ;  /* 0x0000000805027825 */ /* 0x001fca00078e0202 */
[----:B-1----:R-:W2:Y:S02]  /*00b0*/  LDG.E.64 R4, desc[UR4][R2.64] ;  /* 0x0000000402047981 */ /* 0x002ea4000c1e1b00 */
[----:B--2---:R-:W-:-:S04]  /*00c0*/  IADD3 R4, P0, PT, R4, 0x61, RZ ;  /* 0x0000006104047810 */ /* 0x004fc80007f1e0ff */
[----:B------:R-:W-:-:S05]  /*00d0*/  IADD3.X R5, PT, PT, RZ, R5, RZ, P0, !PT ;  /* 0x00000005ff057210 */ /* 0x000fca00007fe4ff */
[----:B------:R-:W-:Y:S01]  /*00e0*/  STG.E.64 desc[UR4][R2.64], R4 ;  /* 0x0000000402007986 */ /* 0x000fe2000c101b04 */
[----:B------:R-:W-:Y:S05]  /*00f0*/  EXIT ;  /* 0x000000000000794d */ /* 0x000fea0003800000 */
.L_x_0:
[----:B------:R-:W-:-:S00]  /*0100*/  BRA `(.L_x_0) ;  /* 0xfffffffc00fc7947 */ /* 0x000fc0000383ffff */
[----:B------:R-:W-:-:S00]  /*0110*/  NOP ;  /* 0x0000000000007918 */ /* 0x000fc00000000000 */
        /* <DEDUP_REMOVED lines=14> */
.L_x_25:


//--------------------- .text._Z22wholeeuleractivation24Pyi --------------------------
	.section	.text._Z22wholeeuleractivation24Pyi,"ax",@progbits
	.align	128
        .global         _Z22wholeeuleractivation24Pyi
        .type           _Z22wholeeuleractivation24Pyi,@function
        .size           _Z22wholeeuleractivation24Pyi,(.L_x_26 - _Z22wholeeuleractivation24Pyi)
        .other          _Z22wholeeuleractivation24Pyi,@"STO_CUDA_ENTRY STV_DEFAULT"
_Z22wholeeuleractivation24Pyi:
.text._Z22wholeeuleractivation24Pyi:
        /* <DEDUP_REMOVED lines=12> */
[----:B--2---:R-:W-:-:S04]  /*00c0*/  IADD3 R4, P0, PT, R4, -0x59, RZ ;  /* 0xffffffa704047810 */ /* 0x004fc80007f1e0ff */
[----:B------:R-:W-:-:S05]  /*00d0*/  IADD3.X R5, PT, PT, R5, -0x1, RZ, P0, !PT ;  /* 0xffffffff05057810 */ /* 0x000fca00007fe4ff */
[----:B------:R-:W-:Y:S01]  /*00e0*/  STG.E.64 desc[UR4][R2.64], R4 ;  /* 0x0000000402007986 */ /* 0x000fe2000c101b04 */
[----:B------:R-:W-:Y:S05]  /*00f0*/  EXIT ;  /* 0x000000000000794d */ /* 0x000fea0003800000 */
.L_x_1:
        /* <DEDUP_REMOVED lines=16> */
.L_x_26:


//--------------------- .text._Z22wholeeuleractivation23Pyi --------------------------
	.section	.text._Z22wholeeuleractivation23Pyi,"ax",@progbits
	.align	128
        .global         _Z22wholeeuleractivation23Pyi
        .type           _Z22wholeeuleractivation23Pyi,@function
        .size           _Z22wholeeuleractivation23Pyi,(.L_x_27 - _Z22wholeeuleractivation23Pyi)
        .other          _Z22wholeeuleractivation23Pyi,@"STO_CUDA_ENTRY STV_DEFAULT"
_Z22wholeeuleractivation23Pyi:
.text._Z22wholeeuleractivation23Pyi:
        /* <DEDUP_REMOVED lines=12> */
[----:B--2---:R-:W-:Y:S02]  /*00c0*/  IMAD R7, R5, 0x53, RZ ;  /* 0x0000005305077824 */ /* 0x004fe400078e02ff */
[----:B------:R-:W-:-:S05]  /*00d0*/  IMAD.WIDE.U32 R4, R4, 0x53, RZ ;  /* 0x0000005304047825 */ /* 0x000fca00078e00ff */
[----:B------:R-:W-:-:S05]  /*00e0*/  IADD3 R5, PT, PT, R5, R7, RZ ;  /* 0x0000000705057210 */ /* 0x000fca0007ffe0ff */
[----:B------:R-:W-:Y:S01]  /*00f0*/  STG.E.64 desc[UR4][R2.64], R4 ;  /* 0x0000000402007986 */ /* 0x000fe2000c101b04 */
[----:B------:R-:W-:Y:S05]  /*0100*/  EXIT ;  /* 0x000000000000794d */ /* 0x000fea0003800000 */
.L_x_2:
        /* <DEDUP_REMOVED lines=15> */
.L_x_27:


//--------------------- .text._Z22wholeeuleractivation22Pyi --------------------------
	.section	.text._Z22wholeeuleractivation22Pyi,"ax",@progbits
	.align	128
        .global         _Z22wholeeuleractivation22Pyi
        .type           _Z22wholeeuleractivation22Pyi,@function
        .size           _Z22wholeeuleractivation22Pyi,(.L_x_28 - _Z22wholeeuleractivation22Pyi)
        .other          _Z22wholeeuleractivation22Pyi,@"STO_CUDA_ENTRY STV_DEFAULT"
_Z22wholeeuleractivation22Pyi:
.text._Z22wholeeuleractivation22Pyi:
        /* <DEDUP_REMOVED lines=16> */
.L_x_3:
        /* <DEDUP_REMOVED lines=16> */
.L_x_28:


//--------------------- .text._Z22wholeeuleractivation21Pyi --------------------------
	.section	.text._Z22wholeeuleractivation21Pyi,"ax",@progbits
	.align	128
        .global         _Z22wholeeuleractivation21Pyi
        .type           _Z22wholeeuleractivation21Pyi,@function
        .size           _Z22wholeeuleractivation21Pyi,(.L_x_29 - _Z22wholeeuleractivation21Pyi)
        .other          _Z22wholeeuleractivation21Pyi,@"STO_CUDA_ENTRY STV_DEFAULT"
_Z22wholeeuleractivation21Pyi:
.text._Z22wholeeuleractivation21Pyi:
        /* <DEDUP_REMOVED lines=16> */
.L_x_4:
        /* <DEDUP_REMOVED lines=16> */
.L_x_29:


//--------------------- .text._Z22wholeeuleractivation20Pyi --------------------------
	.section	.text._Z22wholeeuleractivation20Pyi,"ax",@progbits
	.align	128
        .global         _Z22wholeeuleractivation20Pyi
        .type           _Z22wholeeuleractivation20Pyi,@function
        .size           _Z22wholeeuleractivation20Pyi,(.L_x_30 - _Z22wholeeuleractivation20Pyi)
        .other          _Z22wholeeuleractivation20Pyi,@"STO_CUDA_ENTRY STV_DEFAULT"
_Z22wholeeuleractivation20Pyi:
.text._Z22wholeeuleractivation20Pyi:
        /* <DEDUP_REMOVED lines=17> */
.L_x_5:
        /* <DEDUP_REMOVED lines=15> */
.L_x_30:


//--------------------- .text._Z22wholeeuleractivation19Pyi --------------------------
	.section	.text._Z22wholeeuleractivation19Pyi,"ax",@progbits
	.align	128
        .global         _Z22wholeeuleractivation19Pyi
        .type           _Z22wholeeuleractivation19Pyi,@function
        .size           _Z22wholeeuleractivation19Pyi,(.L_x_31 - _Z22wholeeuleractivation19Pyi)
        .other          _Z22wholeeuleractivation19Pyi,@"STO_CUDA_ENTRY STV_DEFAULT"
_Z22wholeeuleractivation19Pyi:
.text._Z22wholeeuleractivation19Pyi:
        /* <DEDUP_REMOVED lines=16> */
.L_x_6:
        /* <DEDUP_REMOVED lines=16> */
.L_x_31:


//--------------------- .text._Z22wholeeuleractivation18Pyi --------------------------
	.section	.text._Z22wholeeuleractivation18Pyi,"ax",@progbits
	.align	128
        .global         _Z22wholeeuleractivation18Pyi
        .type           _Z22wholeeuleractivation18Pyi,@function
        .size           _Z22wholeeuleractivation18Pyi,(.L_x_32 - _Z22wholeeuleractivation18Pyi)
        .other          _Z22wholeeuleractivation18Pyi,@"STO_CUDA_ENTRY STV_DEFAULT"
_Z22wholeeuleractivation18Pyi:
.text._Z22wholeeuleractivation18Pyi:
        /* <DEDUP_REMOVED lines=16> */
.L_x_7:
        /* <DEDUP_REMOVED lines=16> */
.L_x_32:


//--------------------- .text._Z22wholeeuleractivation17Pyi --------------------------
	.section	.text._Z22wholeeuleractivation17Pyi,"ax",@progbits
	.align	128
        .global         _Z22wholeeuleractivation17Pyi
        .type           _Z22wholeeuleractivation17Pyi,@function
        .size           _Z22wholeeuleractivation17Pyi,(.L_x_33 - _Z22wholeeuleractivation17Pyi)
        .other          _Z22wholeeuleractivation17Pyi,@"STO_CUDA_ENTRY STV_DEFAULT"
_Z22wholeeuleractivation17Pyi:
.text._Z22wholeeuleractivation17Pyi:
        /* <DEDUP_REMOVED lines=17> */
.L_x_8:
        /* <DEDUP_REMOVED lines=15> */
.L_x_33:


//--------------------- .text._Z22wholeeuleractivation16Pyi --------------------------
	.section	.text._Z22wholeeuleractivation16Pyi,"ax",@progbits
	.align	128
        .global         _Z22wholeeuleractivation16Pyi
        .type           _Z22wholeeuleractivation16Pyi,@function
        .size           _Z22wholeeuleractivation16Pyi,(.L_x_34 - _Z22wholeeuleractivation16Pyi)
        .other          _Z22wholeeuleractivation16Pyi,@"STO_CUDA_ENTRY STV_DEFAULT"
_Z22wholeeuleractivation16Pyi:
.text._Z22wholeeuleractivation16Pyi:
        /* <DEDUP_REMOVED lines=16> */
.L_x_9:
        /* <DEDUP_REMOVED lines=16> */
.L_x_34:


//--------------------- .text._Z22wholeeuleractivation15Pyi --------------------------
	.section	.text._Z22wholeeuleractivation15Pyi,"ax",@progbits
	.align	128
        .global         _Z22wholeeuleractivation15Pyi
        .type           _Z22wholeeuleractivation15Pyi,@function
        .size           _Z22wholeeuleractivation15Pyi,(.L_x_35 - _Z22wholeeuleractivation15Pyi)
        .other          _Z22wholeeuleractivation15Pyi,@"STO_CUDA_ENTRY STV_DEFAULT"
_Z22wholeeuleractivation15Pyi:
.text._Z22wholeeuleractivation15Pyi:
        /* <DEDUP_REMOVED lines=16> */
.L_x_10:
        /* <DEDUP_REMOVED lines=16> */
.L_x_35:


//--------------------- .text._Z22wholeeuleractivation14Pyi --------------------------
	.section	.text._Z22wholeeuleractivation14Pyi,"ax",@progbits
	.align	128
        .global         _Z22wholeeuleractivation14Pyi
        .type           _Z22wholeeuleractivation14Pyi,@function
        .size           _Z22wholeeuleractivation14Pyi,(.L_x_36 - _Z22wholeeuleractivation14Pyi)
        .other          _Z22wholeeuleractivation14Pyi,@"STO_CUDA_ENTRY STV_DEFAULT"
_Z22wholeeuleractivation14Pyi:
.text._Z22wholeeuleractivation14Pyi:
        /* <DEDUP_REMOVED lines=17> */
.L_x_11:
        /* <DEDUP_REMOVED lines=15> */
.L_x_36:


//--------------------- .text._Z22wholeeuleractivation13Pyi --------------------------
	.section	.text._Z22wholeeuleractivation13Pyi,"ax",@progbits
	.align	128
        .global         _Z22wholeeuleractivation13Pyi
        .type           _Z22wholeeuleractivation13Pyi,@function
        .size           _Z22wholeeuleractivation13Pyi,(.L_x_37 - _Z22wholeeuleractivation13Pyi)
        .other          _Z22wholeeuleractivation13Pyi,@"STO_CUDA_ENTRY STV_DEFAULT"
_Z22wholeeuleractivation13Pyi:
.text._Z22wholeeuleractivation13Pyi:
        /* <DEDUP_REMOVED lines=16> */
.L_x_12:
        /* <DEDUP_REMOVED lines=16> */
.L_x_37:


//--------------------- .text._Z22wholeeuleractivation12Pyi --------------------------
	.section	.text._Z22wholeeuleractivation12Pyi,"ax",@progbits
	.align	128
        .global         _Z22wholeeuleractivation12Pyi
        .type           _Z22wholeeuleractivation12Pyi,@function
        .size           _Z22wholeeuleractivation12Pyi,(.L_x_38 - _Z22wholeeuleractivation12Pyi)
        .other          _Z22wholeeuleractivation12Pyi,@"STO_CUDA_ENTRY STV_DEFAULT"
_Z22wholeeuleractivation12Pyi:
.text._Z22wholeeuleractivation12Pyi:
        /* <DEDUP_REMOVED lines=16> */
.L_x_13:
        /* <DEDUP_REMOVED lines=16> */
.L_x_38:


//--------------------- .text._Z22wholeeuleractivation11Pyi --------------------------
	.section	.text._Z22wholeeuleractivation11Pyi,"ax",@progbits
	.align	128
        .global         _Z22wholeeuleractivation11Pyi
        .type           _Z22wholeeuleractivation11Pyi,@function
        .size           _Z22wholeeuleractivation11Pyi,(.L_x_39 - _Z22wholeeuleractivation11Pyi)
        .other          _Z22wholeeuleractivation11Pyi,@"STO_CUDA_ENTRY STV_DEFAULT"
_Z22wholeeuleractivation11Pyi:
.text._Z22wholeeuleractivation11Pyi:
        /* <DEDUP_REMOVED lines=17> */
.L_x_14:
        /* <DEDUP_REMOVED lines=15> */
.L_x_39:


//--------------------- .text._Z22wholeeuleractivation10Pyi --------------------------
	.section	.text._Z22wholeeuleractivation10Pyi,"ax",@progbits
	.align	128
        .global         _Z22wholeeuleractivation10Pyi
        .type           _Z22wholeeuleractivation10Pyi,@function
        .size           _Z22wholeeuleractivation10Pyi,(.L_x_40 - _Z22wholeeuleractivation10Pyi)
        .other          _Z22wholeeuleractivation10Pyi,@"STO_CUDA_ENTRY STV_DEFAULT"
_Z22wholeeuleractivation10Pyi:
.text._Z22wholeeuleractivation10Pyi:
        /* <DEDUP_REMOVED lines=16> */
.L_x_15:
        /* <DEDUP_REMOVED lines=16> */
.L_x_40:


//--------------------- .text._Z21wholeeuleractivation9Pyi --------------------------
	.section	.text._Z21wholeeuleractivation9Pyi,"ax",@progbits
	.align	128
        .global         _Z21wholeeuleractivation9Pyi
        .type           _Z21wholeeuleractivation9Pyi,@function
        .size           _Z21wholeeuleractivation9Pyi,(.L_x_41 - _Z21wholeeuleractivation9Pyi)
        .other          _Z21wholeeuleractivation9Pyi,@"STO_CUDA_ENTRY STV_DEFAULT"
_Z21wholeeuleractivation9Pyi:
.text._Z21wholeeuleractivation9Pyi:
        /* <DEDUP_REMOVED lines=16> */
.L_x_16:
        /* <DEDUP_REMOVED lines=16> */
.L_x_41:


//--------------------- .text._Z21wholeeuleractivation8Pyi --------------------------
	.section	.text._Z21wholeeuleractivation8Pyi,"ax",@progbits
	.align	128
        .global         _Z21wholeeuleractivation8Pyi
        .type           _Z21wholeeuleractivation8Pyi,@function
        .size           _Z21wholeeuleractivation8Pyi,(.L_x_42 - _Z21wholeeuleractivation8Pyi)
        .other          _Z21wholeeuleractivation8Pyi,@"STO_CUDA_ENTRY STV_DEFAULT"
_Z21wholeeuleractivation8Pyi:
.text._Z21wholeeuleractivation8Pyi:
        /* <DEDUP_REMOVED lines=17> */
.L_x_17:
        /* <DEDUP_REMOVED lines=15> */
.L_x_42:


//--------------------- .text._Z21wholeeuleractivation7Pyi --------------------------
	.section	.text._Z21wholeeuleractivation7Pyi,"ax",@progbits
	.align	128
        .global         _Z21wholeeuleractivation7Pyi
        .type           _Z21wholeeuleractivation7Pyi,@function
        .size           _Z21wholeeuleractivation7Pyi,(.L_x_43 - _Z21wholeeuleractivation7Pyi)
        .other          _Z21wholeeuleractivation7Pyi,@"STO_CUDA_ENTRY STV_DEFAULT"
_Z21wholeeuleractivation7Pyi:
.text._Z21wholeeuleractivation7Pyi:
        /* <DEDUP_REMOVED lines=16> */
.L_x_18:
        /* <DEDUP_REMOVED lines=16> */
.L_x_43:


//--------------------- .text._Z21wholeeuleractivation6Pyi --------------------------
	.section	.text._Z21wholeeuleractivation6Pyi,"ax",@progbits
	.align	128
        .global         _Z21wholeeuleractivation6Pyi
        .type           _Z21wholeeuleractivation6Pyi,@function
        .size           _Z21wholeeuleractivation6Pyi,(.L_x_44 - _Z21wholeeuleractivation6Pyi)
        .other          _Z21wholeeuleractivation6Pyi,@"STO_CUDA_ENTRY STV_DEFAULT"
_Z21wholeeuleractivation6Pyi:
.text._Z21wholeeuleractivation6Pyi:
        /* <DEDUP_REMOVED lines=16> */
.L_x_19:
        /* <DEDUP_REMOVED lines=16> */
.L_x_44:


//--------------------- .text._Z21wholeeuleractivation5Pyi --------------------------
	.section	.text._Z21wholeeuleractivation5Pyi,"ax",@progbits
	.align	128
        .global         _Z21wholeeuleractivation5Pyi
        .type           _Z21wholeeuleractivation5Pyi,@function
        .size           _Z21wholeeuleractivation5Pyi,(.L_x_45 - _Z21wholeeuleractivation5Pyi)
        .other          _Z21wholeeuleractivation5Pyi,@"STO_CUDA_ENTRY STV_DEFAULT"
_Z21wholeeuleractivation5Pyi:
.text._Z21wholeeuleractivation5Pyi:
        /* <DEDUP_REMOVED lines=17> */
.L_x_20:
        /* <DEDUP_REMOVED lines=15> */
.L_x_45:


//--------------------- .text._Z21wholeeuleractivation4Pyi --------------------------
	.section	.text._Z21wholeeuleractivation4Pyi,"ax",@progbits
	.align	128
        .global         _Z21wholeeuleractivation4Pyi
        .type           _Z21wholeeuleractivation4Pyi,@function
        .size           _Z21wholeeuleractivation4Pyi,(.L_x_46 - _Z21wholeeuleractivation4Pyi)
        .other          _Z21wholeeuleractivation4Pyi,@"STO_CUDA_ENTRY STV_DEFAULT"
_Z21wholeeuleractivation4Pyi:
.text._Z21wholeeuleractivation4Pyi:
        /* <DEDUP_REMOVED lines=16> */
.L_x_21:
        /* <DEDUP_REMOVED lines=16> */
.L_x_46:


//--------------------- .text._Z21wholeeuleractivation3Pyi --------------------------
	.section	.text._Z21wholeeuleractivation3Pyi,"ax",@progbits
	.align	128
        .global         _Z21wholeeuleractivation3Pyi
        .type           _Z21wholeeuleractivation3Pyi,@function
        .size           _Z21wholeeuleractivation3Pyi,(.L_x_47 - _Z21wholeeuleractivation3Pyi)
        .other          _Z21wholeeuleractivation3Pyi,@"STO_CUDA_ENTRY STV_DEFAULT"
_Z21wholeeuleractivation3Pyi:
.text._Z21wholeeuleractivation3Pyi:
        /* <DEDUP_REMOVED lines=16> */
.L_x_22:
        /* <DEDUP_REMOVED lines=16> */
.L_x_47:


//--------------------- .text._Z21wholeeuleractivation2Pyi --------------------------
	.section	.text._Z21wholeeuleractivation2Pyi,"ax",@progbits
	.align	128
        .global         _Z21wholeeuleractivation2Pyi
        .type           _Z21wholeeuleractivation2Pyi,@function
        .size           _Z21wholeeuleractivation2Pyi,(.L_x_48 - _Z21wholeeuleractivation2Pyi)
        .other          _Z21wholeeuleractivation2Pyi,@"STO_CUDA_ENTRY STV_DEFAULT"
_Z21wholeeuleractivation2Pyi:
.text._Z21wholeeuleractivation2Pyi:
        /* <DEDUP_REMOVED lines=17> */
.L_x_23:
        /* <DEDUP_REMOVED lines=15> */
.L_x_48:


//--------------------- .text._Z21wholeeuleractivation1Pyi --------------------------
	.section	.text._Z21wholeeuleractivation1Pyi,"ax",@progbits
	.align	128
        .global         _Z21wholeeuleractivation1Pyi
        .type           _Z21wholeeuleractivation1Pyi,@function
        .size           _Z21wholeeuleractivation1Pyi,(.L_x_49 - _Z21wholeeuleractivation1Pyi)
        .other          _Z21wholeeuleractivation1Pyi,@"STO_CUDA_ENTRY STV_DEFAULT"
_Z21wholeeuleractivation1Pyi:
.text._Z21wholeeuleractivation1Pyi:
        /* <DEDUP_REMOVED lines=16> */
.L_x_24:
        /* <DEDUP_REMOVED lines=16> */
.L_x_49:


//--------------------- .nv.shared.reserved.0     --------------------------
	.section	.nv.shared.reserved.0,"aw",@nobits
	.weak		__nv_reservedSMEM_offset_0_alias
	.size		__nv_reservedSMEM_offset_0_alias, 0, 64
	.other		__nv_reservedSMEM_offset_0_alias,@"STO_CUDA_RESERVED_SHARED STV_DEFAULT"
__nv_reservedSMEM_offset_0_alias:
	.zero		0
	.zero		64


//--------------------- .nv.constant0._Z22wholeeuleractivation25Pyi --------------------------
	.section	.nv.constant0._Z22wholeeuleractivation25Pyi,"a",@progbits
	.sectionflags	@""
	.align	4
.nv.constant0._Z22wholeeuleractivation25Pyi:
	.zero		908


//--------------------- .nv.constant0._Z22wholeeuleractivation24Pyi --------------------------
	.section	.nv.constant0._Z22wholeeuleractivation24Pyi,"a",@progbits
	.sectionflags	@""
	.align	4
.nv.constant0._Z22wholeeuleractivation24Pyi:
	.zero		908


//--------------------- .nv.constant0._Z22wholeeuleractivation23Pyi --------------------------
	.section	.nv.constant0._Z22wholeeuleractivation23Pyi,"a",@progbits
	.sectionflags	@""
	.align	4
.nv.constant0._Z22wholeeuleractivation23Pyi:
	.zero		908


//--------------------- .nv.constant0._Z22wholeeuleractivation22Pyi --------------------------
	.section	.nv.constant0._Z22wholeeuleractivation22Pyi,"a",@progbits
	.sectionflags	@""
	.align	4
.nv.constant0._Z22wholeeuleractivation22Pyi:
	.zero		908


//--------------------- .nv.constant0._Z22wholeeuleractivation21Pyi --------------------------
	.section	.nv.constant0._Z22wholeeuleractivation21Pyi,"a",@progbits
	.sectionflags	@""
	.align	4
.nv.constant0._Z22wholeeuleractivation21Pyi:
	.zero		908


//--------------------- .nv.constant0._Z22wholeeuleractivation20Pyi --------------------------
	.section	.nv.constant0._Z22wholeeuleractivation20Pyi,"a",@progbits
	.sectionflags	@""
	.align	4
.nv.constant0._Z22wholeeuleractivation20Pyi:
	.zero		908


//--------------------- .nv.constant0._Z22wholeeuleractivation19Pyi --------------------------
	.section	.nv.constant0._Z22wholeeuleractivation19Pyi,"a",@progbits
	.sectionflags	@""
	.align	4
.nv.constant0._Z22wholeeuleractivation19Pyi:
	.zero		908


//--------------------- .nv.constant0._Z22wholeeuleractivation18Pyi --------------------------
	.section	.nv.constant0._Z22wholeeuleractivation18Pyi,"a",@progbits
	.sectionflags	@""
	.align	4
.nv.constant0._Z22wholeeuleractivation18Pyi:
	.zero		908


//--------------------- .nv.constant0._Z22wholeeuleractivation17Pyi --------------------------
	.section	.nv.constant0._Z22wholeeuleractivation17Pyi,"a",@progbits
	.sectionflags	@""
	.align	4
.nv.constant0._Z22wholeeuleractivation17Pyi:
	.zero		908


//--------------------- .nv.constant0._Z22wholeeuleractivation16Pyi --------------------------
	.section	.nv.constant0._Z22wholeeuleractivation16Pyi,"a",@progbits
	.sectionflags	@""
	.align	4
.nv.constant0._Z22wholeeuleractivation16Pyi:
	.zero		908


//--------------------- .nv.constant0._Z22wholeeuleractivation15Pyi --------------------------
	.section	.nv.constant0._Z22wholeeuleractivation15Pyi,"a",@progbits
	.sectionflags	@""
	.align	4
.nv.constant0._Z22wholeeuleractivation15Pyi:
	.zero		908


//--------------------- .nv.constant0._Z22wholeeuleractivation14Pyi --------------------------
	.section	.nv.constant0._Z22wholeeuleractivation14Pyi,"a",@progbits
	.sectionflags	@""
	.align	4
.nv.constant0._Z22wholeeuleractivation14Pyi:
	.zero		908


//--------------------- .nv.constant0._Z22wholeeuleractivation13Pyi --------------------------
	.section	.nv.constant0._Z22wholeeuleractivation13Pyi,"a",@progbits
	.sectionflags	@""
	.align	4
.nv.constant0._Z22wholeeuleractivation13Pyi:
	.zero		908


//--------------------- .nv.constant0._Z22wholeeuleractivation12Pyi --------------------------
	.section	.nv.constant0._Z22wholeeuleractivation12Pyi,"a",@progbits
	.sectionflags	@""
	.align	4
.nv.constant0._Z22wholeeuleractivation12Pyi:
	.zero		908


//--------------------- .nv.constant0._Z22wholeeuleractivation11Pyi --------------------------
	.section	.nv.constant0._Z22wholeeuleractivation11Pyi,"a",@progbits
	.sectionflags	@""
	.align	4
.nv.constant0._Z22wholeeuleractivation11Pyi:
	.zero		908


//--------------------- .nv.constant0._Z22wholeeuleractivation10Pyi --------------------------
	.section	.nv.constant0._Z22wholeeuleractivation10Pyi,"a",@progbits
	.sectionflags	@""
	.align	4
.nv.constant0._Z22wholeeuleractivation10Pyi:
	.zero		908


//--------------------- .nv.constant0._Z21wholeeuleractivation9Pyi --------------------------
	.section	.nv.constant0._Z21wholeeuleractivation9Pyi,"a",@progbits
	.sectionflags	@""
	.align	4
.nv.constant0._Z21wholeeuleractivation9Pyi:
	.zero		908


//--------------------- .nv.constant0._Z21wholeeuleractivation8Pyi --------------------------
	.section	.nv.constant0._Z21wholeeuleractivation8Pyi,"a",@progbits
	.sectionflags	@""
	.align	4
.nv.constant0._Z21wholeeuleractivation8Pyi:
	.zero		908


//--------------------- .nv.constant0._Z21wholeeuleractivation7Pyi --------------------------
	.section	.nv.constant0._Z21wholeeuleractivation7Pyi,"a",@progbits
	.sectionflags	@""
	.align	4
.nv.constant0._Z21wholeeuleractivation7Pyi:
	.zero		908


//--------------------- .nv.constant0._Z21wholeeuleractivation6Pyi --------------------------
	.section	.nv.constant0._Z21wholeeuleractivation6Pyi,"a",@progbits
	.sectionflags	@""
	.align	4
.nv.constant0._Z21wholeeuleractivation6Pyi:
	.zero		908


//--------------------- .nv.constant0._Z21wholeeuleractivation5Pyi --------------------------
	.section	.nv.constant0._Z21wholeeuleractivation5Pyi,"a",@progbits
	.sectionflags	@""
	.align	4
.nv.constant0._Z21wholeeuleractivation5Pyi:
	.zero		908


//--------------------- .nv.constant0._Z21wholeeuleractivation4Pyi --------------------------
	.section	.nv.constant0._Z21wholeeuleractivation4Pyi,"a",@progbits
	.sectionflags	@""
	.align	4
.nv.constant0._Z21wholeeuleractivation4Pyi:
	.zero		908


//--------------------- .nv.constant0._Z21wholeeuleractivation3Pyi --------------------------
	.section	.nv.constant0._Z21wholeeuleractivation3Pyi,"a",@progbits
	.sectionflags	@""
	.align	4
.nv.constant0._Z21wholeeuleractivation3Pyi:
	.zero		908


//--------------------- .nv.constant0._Z21wholeeuleractivation2Pyi --------------------------
	.section	.nv.constant0._Z21wholeeuleractivation2Pyi,"a",@progbits
	.sectionflags	@""
	.align	4
.nv.constant0._Z21wholeeuleractivation2Pyi:
	.zero		908


//--------------------- .nv.constant0._Z21wholeeuleractivation1Pyi --------------------------
	.section	.nv.constant0._Z21wholeeuleractivation1Pyi,"a",@progbits
	.sectionflags	@""
	.align	4
.nv.constant0._Z21wholeeuleractivation1Pyi:
	.zero		908


//--------------------- SYMBOLS --------------------------

	.type		.nv.reservedSmem.offset0,@object
	.size		.nv.reservedSmem.offset0,0x4
